	.target	sm_100a

	.elftype	@"ET_EXEC"


//--------------------- .note.nv.tkinfo           --------------------------
	.section	.note.nv.tkinfo,"",@"SHT_NOTE"
	.sectionflags	@"SHF_NOTE_NV_TKINFO"
	.tkinfo
        /*0018*/ 	.word	0x00000002
        /*0030*/ 	.string	""
        /*0030*/ 	.string	"ptxas"
        /*0030*/ 	.string	"Cuda compilation tools, release 13.0, V13.0.88"
        /*0030*/ 	.string	"Build cuda_13.0.r13.0/compiler.36424714_0"
        /*0030*/ 	.string	"-arch sm_100a -m 64 "



//--------------------- .note.nv.cuinfo           --------------------------
	.section	.note.nv.cuinfo,"",@"SHT_NOTE"
	.sectionflags	@"SHF_NOTE_NV_CUINFO"
        /*0018*/ 	.short	0x0002
        /*001a*/ 	.short	0x0064
        /*001c*/ 	.short	0x0082
	.zero		2


//--------------------- .nv.info                  --------------------------
	.section	.nv.info,"",@"SHT_CUDA_INFO"
	.align	4


	//----- nvinfo : EIATTR_REGCOUNT
	.align		4
        /*0000*/ 	.byte	0x04, 0x2f
        /*0002*/ 	.short	(.L_19 - .L_18)
	.align		4
.L_18:
        /*0004*/ 	.word	index@(_ZN7cutlass13device_kernelINS_4gemm6kernel13GemmUniversalIN4cute5tupleIJiiiiEEENS1_10collective13CollectiveMmaINS1_35MainloopSm100TmaUmmaWarpSpecializedILi5ELi2ELi2ENS5_IJNS4_1CILi2EEENSA_ILi1EEESC_EEEEENS5_IJNSA_ILi256EEESF_NSA_ILi64EEEEEENS_6half_tENS5_IJlSC_lEEESI_SJ_NS4_8TiledMMAINS4_8MMA_AtomIJNS4_26SM100_MMA_F16BF16_2x1SM_SSISI_SI_fLi256ELi256ELNS4_4UMMA5MajorE0ELSO_0ELNSN_7ScaleInE0ELSP_0EEEEEENS4_6LayoutINS5_IJSC_SC_SC_EEENS5_IJNSA_ILi0EEESU_SU_EEEEENS5_IJNS4_10UnderscoreESX_SX_EEEEENS4_18SM100_TMA_2SM_LOADENS4_14ComposedLayoutINS4_7SwizzleILi3ELi4ELi3EEENS4_18smem_ptr_flag_bitsILi16EEENSS_INS5_IJNSA_ILi8EEESG_EEENS5_IJSG_SC_EEEEEEEvNS4_8identityES10_S1A_vS1B_EENS_8epilogue10collective18CollectiveEpilogueINS1D_23Sm100TmaWarpSpecializedILi4ELi2ELi64ELb1ELb0EEEJNS5_IJNSA_ILi128EEESF_SG_EEENS5_IJNSS_IS1I_SC_EENSS_ISG_SC_EEEEESI_SJ_SI_SJ_NS1D_6fusion15FusionCallbacksIS1H_NS1N_13LinCombEltActINS1D_6thread4GELUESI_fSI_fLNS_15FloatRoundStyleE2EEES1J_S1M_JEEENS4_5SM1004TMEM4LOAD26SM100_TMEM_LOAD_32dp32b64xENS4_13SM90_TMA_LOADES1A_NS4_39AutoVectorizingCopyWithAssumedAlignmentILi128EEENS4_14SM90_TMA_STOREES1A_S21_S21_EEEvvEEEEvNT_6ParamsE)
        /*0008*/ 	.word	0x000000d2


	//----- nvinfo : EIATTR_FRAME_SIZE
	.align		4
.L_19:
        /*000c*/ 	.byte	0x04, 0x11
        /*000e*/ 	.short	(.L_21 - .L_20)
	.align		4
.L_20:
        /*0010*/ 	.word	index@($__internal_2_$__cuda_sm10x_tcgen05_guardrail_trap_unallocated_columns_being_dealloced)
        /*0014*/ 	.word	0x00000000


	//----- nvinfo : EIATTR_FRAME_SIZE
	.align		4
.L_21:
        /*0018*/ 	.byte	0x04, 0x11
        /*001a*/ 	.short	(.L_23 - .L_22)
	.align		4
.L_22:
        /*001c*/ 	.word	index@($__internal_1_$__cuda_sm10x_tcgen05_guardrail_trap_phase_invalid_during_alloc)
        /*0020*/ 	.word	0x00000000


	//----- nvinfo : EIATTR_FRAME_SIZE
	.align		4
.L_23:
        /*0024*/ 	.byte	0x04, 0x11
        /*0026*/ 	.short	(.L_25 - .L_24)
	.align		4
.L_24:
        /*0028*/ 	.word	index@($__internal_0_$__cuda_sm10x_tcgen05_guardrail_trap_col_being_dealloced_not_returned_by_alloc)
        /*002c*/ 	.word	0x00000000


	//----- nvinfo : EIATTR_FRAME_SIZE
	.align		4
.L_25:
        /*0030*/ 	.byte	0x04, 0x11
        /*0032*/ 	.short	(.L_27 - .L_26)
	.align		4
.L_26:
        /*0034*/ 	.word	index@(_ZN7cutlass13device_kernelINS_4gemm6kernel13GemmUniversalIN4cute5tupleIJiiiiEEENS1_10collective13CollectiveMmaINS1_35MainloopSm100TmaUmmaWarpSpecializedILi5ELi2ELi2ENS5_IJNS4_1CILi2EEENSA_ILi1EEESC_EEEEENS5_IJNSA_ILi256EEESF_NSA_ILi64EEEEEENS_6half_tENS5_IJlSC_lEEESI_SJ_NS4_8TiledMMAINS4_8MMA_AtomIJNS4_26SM100_MMA_F16BF16_2x1SM_SSISI_SI_fLi256ELi256ELNS4_4UMMA5MajorE0ELSO_0ELNSN_7ScaleInE0ELSP_0EEEEEENS4_6LayoutINS5_IJSC_SC_SC_EEENS5_IJNSA_ILi0EEESU_SU_EEEEENS5_IJNS4_10UnderscoreESX_SX_EEEEENS4_18SM100_TMA_2SM_LOADENS4_14ComposedLayoutINS4_7SwizzleILi3ELi4ELi3EEENS4_18smem_ptr_flag_bitsILi16EEENSS_INS5_IJNSA_ILi8EEESG_EEENS5_IJSG_SC_EEEEEEEvNS4_8identityES10_S1A_vS1B_EENS_8epilogue10collective18CollectiveEpilogueINS1D_23Sm100TmaWarpSpecializedILi4ELi2ELi64ELb1ELb0EEEJNS5_IJNSA_ILi128EEESF_SG_EEENS5_IJNSS_IS1I_SC_EENSS_ISG_SC_EEEEESI_SJ_SI_SJ_NS1D_6fusion15FusionCallbacksIS1H_NS1N_13LinCombEltActINS1D_6thread4GELUESI_fSI_fLNS_15FloatRoundStyleE2EEES1J_S1M_JEEENS4_5SM1004TMEM4LOAD26SM100_TMEM_LOAD_32dp32b64xENS4_13SM90_TMA_LOADES1A_NS4_39AutoVectorizingCopyWithAssumedAlignmentILi128EEENS4_14SM90_TMA_STOREES1A_S21_S21_EEEvvEEEEvNT_6ParamsE)
        /*0038*/ 	.word	0x00000000


	//----- nvinfo : EIATTR_MIN_STACK_SIZE
	.align		4
.L_27:
        /*003c*/ 	.byte	0x04, 0x12
        /*003e*/ 	.short	(.L_29 - .L_28)
	.align		4
.L_28:
        /*0040*/ 	.word	index@(_ZN7cutlass13device_kernelINS_4gemm6kernel13GemmUniversalIN4cute5tupleIJiiiiEEENS1_10collective13CollectiveMmaINS1_35MainloopSm100TmaUmmaWarpSpecializedILi5ELi2ELi2ENS5_IJNS4_1CILi2EEENSA_ILi1EEESC_EEEEENS5_IJNSA_ILi256EEESF_NSA_ILi64EEEEEENS_6half_tENS5_IJlSC_lEEESI_SJ_NS4_8TiledMMAINS4_8MMA_AtomIJNS4_26SM100_MMA_F16BF16_2x1SM_SSISI_SI_fLi256ELi256ELNS4_4UMMA5MajorE0ELSO_0ELNSN_7ScaleInE0ELSP_0EEEEEENS4_6LayoutINS5_IJSC_SC_SC_EEENS5_IJNSA_ILi0EEESU_SU_EEEEENS5_IJNS4_10UnderscoreESX_SX_EEEEENS4_18SM100_TMA_2SM_LOADENS4_14ComposedLayoutINS4_7SwizzleILi3ELi4ELi3EEENS4_18smem_ptr_flag_bitsILi16EEENSS_INS5_IJNSA_ILi8EEESG_EEENS5_IJSG_SC_EEEEEEEvNS4_8identityES10_S1A_vS1B_EENS_8epilogue10collective18CollectiveEpilogueINS1D_23Sm100TmaWarpSpecializedILi4ELi2ELi64ELb1ELb0EEEJNS5_IJNSA_ILi128EEESF_SG_EEENS5_IJNSS_IS1I_SC_EENSS_ISG_SC_EEEEESI_SJ_SI_SJ_NS1D_6fusion15FusionCallbacksIS1H_NS1N_13LinCombEltActINS1D_6thread4GELUESI_fSI_fLNS_15FloatRoundStyleE2EEES1J_S1M_JEEENS4_5SM1004TMEM4LOAD26SM100_TMEM_LOAD_32dp32b64xENS4_13SM90_TMA_LOADES1A_NS4_39AutoVectorizingCopyWithAssumedAlignmentILi128EEENS4_14SM90_TMA_STOREES1A_S21_S21_EEEvvEEEEvNT_6ParamsE)
        /*0044*/ 	.word	0x00000000
.L_29:


//--------------------- .nv.compat                --------------------------
	.section	.nv.compat,"",@"SHT_CUDA_COMPAT_INFO"
	.align	4
        /*0000*/ 	.byte	0x02, 0x09, 0x01, 0x00, 0x02, 0x02, 0x02, 0x00, 0x02, 0x05, 0x05, 0x00, 0x03, 0x07, 0x01, 0x01
        /*0010*/ 	.byte	0x02, 0x03, 0x01, 0x00, 0x02, 0x06, 0x01, 0x00, 0x04, 0x0b, 0x08, 0x00, 0x01, 0x00, 0x00, 0x00
        /*0020*/ 	.byte	0x00, 0x00, 0x00, 0x00


//--------------------- .nv.info._ZN7cutlass13device_kernelINS_4gemm6kernel13GemmUniversalIN4cute5tupleIJiiiiEEENS1_10collective13CollectiveMmaINS1_35MainloopSm100TmaUmmaWarpSpecializedILi5ELi2ELi2ENS5_IJNS4_1CILi2EEENSA_ILi1EEESC_EEEEENS5_IJNSA_ILi256EEESF_NSA_ILi64EEEEEENS_6half_tENS5_IJlSC_lEEESI_SJ_NS4_8TiledMMAINS4_8MMA_AtomIJNS4_26SM100_MMA_F16BF16_2x1SM_SSISI_SI_fLi256ELi256ELNS4_4UMMA5MajorE0ELSO_0ELNSN_7ScaleInE0ELSP_0EEEEEENS4_6LayoutINS5_IJSC_SC_SC_EEENS5_IJNSA_ILi0EEESU_SU_EEEEENS5_IJNS4_10UnderscoreESX_SX_EEEEENS4_18SM100_TMA_2SM_LOADENS4_14ComposedLayoutINS4_7SwizzleILi3ELi4ELi3EEENS4_18smem_ptr_flag_bitsILi16EEENSS_INS5_IJNSA_ILi8EEESG_EEENS5_IJSG_SC_EEEEEEEvNS4_8identityES10_S1A_vS1B_EENS_8epilogue10collective18CollectiveEpilogueINS1D_23Sm100TmaWarpSpecializedILi4ELi2ELi64ELb1ELb0EEEJNS5_IJNSA_ILi128EEESF_SG_EEENS5_IJNSS_IS1I_SC_EENSS_ISG_SC_EEEEESI_SJ_SI_SJ_NS1D_6fusion15FusionCallbacksIS1H_NS1N_13LinCombEltActINS1D_6thread4GELUESI_fSI_fLNS_15FloatRoundStyleE2EEES1J_S1M_JEEENS4_5SM1004TMEM4LOAD26SM100_TMEM_LOAD_32dp32b64xENS4_13SM90_TMA_LOADES1A_NS4_39AutoVectorizingCopyWithAssumedAlignmentILi128EEENS4_14SM90_TMA_STOREES1A_S21_S21_EEEvvEEEEvNT_6ParamsE --------------------------
	.section	.nv.info._ZN7cutlass13device_kernelINS_4gemm6kernel13GemmUniversalIN4cute5tupleIJiiiiEEENS1_10collective13CollectiveMmaINS1_35MainloopSm100TmaUmmaWarpSpecializedILi5ELi2ELi2ENS5_IJNS4_1CILi2EEENSA_ILi1EEESC_EEEEENS5_IJNSA_ILi256EEESF_NSA_ILi64EEEEEENS_6half_tENS5_IJlSC_lEEESI_SJ_NS4_8TiledMMAINS4_8MMA_AtomIJNS4_26SM100_MMA_F16BF16_2x1SM_SSISI_SI_fLi256ELi256ELNS4_4UMMA5MajorE0ELSO_0ELNSN_7ScaleInE0ELSP_0EEEEEENS4_6LayoutINS5_IJSC_SC_SC_EEENS5_IJNSA_ILi0EEESU_SU_EEEEENS5_IJNS4_10UnderscoreESX_SX_EEEEENS4_18SM100_TMA_2SM_LOADENS4_14ComposedLayoutINS4_7SwizzleILi3ELi4ELi3EEENS4_18smem_ptr_flag_bitsILi16EEENSS_INS5_IJNSA_ILi8EEESG_EEENS5_IJSG_SC_EEEEEEEvNS4_8identityES10_S1A_vS1B_EENS_8epilogue10collective18CollectiveEpilogueINS1D_23Sm100TmaWarpSpecializedILi4ELi2ELi64ELb1ELb0EEEJNS5_IJNSA_ILi128EEESF_SG_EEENS5_IJNSS_IS1I_SC_EENSS_ISG_SC_EEEEESI_SJ_SI_SJ_NS1D_6fusion15FusionCallbacksIS1H_NS1N_13LinCombEltActINS1D_6thread4GELUESI_fSI_fLNS_15FloatRoundStyleE2EEES1J_S1M_JEEENS4_5SM1004TMEM4LOAD26SM100_TMEM_LOAD_32dp32b64xENS4_13SM90_TMA_LOADES1A_NS4_39AutoVectorizingCopyWithAssumedAlignmentILi128EEENS4_14SM90_TMA_STOREES1A_S21_S21_EEEvvEEEEvNT_6ParamsE,"",@"SHT_CUDA_INFO"
	.sectionflags	@""
	.align	4


	//----- nvinfo : EIATTR_CUDA_API_VERSION
	.align		4
        /*0000*/ 	.byte	0x04, 0x37
        /*0002*/ 	.short	(.L_31 - .L_30)
.L_30:
        /*0004*/ 	.word	0x00000082


	//----- nvinfo : EIATTR_KPARAM_INFO
	.align		4
.L_31:
        /*0008*/ 	.byte	0x04, 0x17
        /*000a*/ 	.short	(.L_33 - .L_32)
.L_32:
        /*000c*/ 	.word	0x00000000
        /*0010*/ 	.short	0x0000
        /*0012*/ 	.short	0x0000
        /*0014*/ 	.byte	0x00, 0xf0, 0x01, 0x20


	//----- nvinfo : EIATTR_AT_ENTRY_FRAGMENTS
	.align		4
.L_33:
        /*0018*/ 	.byte	0x04, 0x4f
        /*001a*/ 	.short	(.L_35 - .L_34)


	//   ....[0]....
.L_34:
        /*001c*/ 	.word	0x00000007


	//----- nvinfo : EIATTR_RESERVED_SMEM_USED
	.align		4
.L_35:
        /*0020*/ 	.byte	0x01, 0x41
	.zero		2


	//----- nvinfo : EIATTR_SPARSE_MMA_MASK
	.align		4
        /*0024*/ 	.byte	0x03, 0x50
        /*0026*/ 	.short	0x0000


	//----- nvinfo : EIATTR_TCGEN05_2CTA_USED
	.align		4
        /*0028*/ 	.byte	0x01, 0x52
	.zero		2


	//----- nvinfo : EIATTR_MAXREG_COUNT
	.align		4
        /*002c*/ 	.byte	0x03, 0x1b
        /*002e*/ 	.short	0x00ff


	//----- nvinfo : EIATTR_NUM_BARRIERS
	.align		4
        /*0030*/ 	.byte	0x02, 0x4c
        /*0032*/ 	.byte	0x07
	.zero		1


	//----- nvinfo : EIATTR_EXTERNS
	.align		4
        /*0034*/ 	.byte	0x04, 0x0f
        /*0036*/ 	.short	(.L_37 - .L_36)


	//   ....[0]....
	.align		4
.L_36:
        /*0038*/ 	.word	index@(__assertfail)


	//----- nvinfo : EIATTR_MERCURY_ISA_VERSION
	.align		4
.L_37:
        /*003c*/ 	.byte	0x03, 0x5f
        /*003e*/ 	.short	0x0101


	//----- nvinfo : EIATTR_INT_WARP_WIDE_INSTR_OFFSETS
	.align		4
        /*0040*/ 	.byte	0x04, 0x31
        /*0042*/ 	.short	(.L_39 - .L_38)


	//   ....[0]....
.L_38:
        /*0044*/ 	.word	0x00000cc0


	//   ....[1]....
        /*0048*/ 	.word	0x00000d60


	//   ....[2]....
        /*004c*/ 	.word	0x00002070


	//   ....[3]....
        /*0050*/ 	.word	0x00003ec0


	//   ....[4]....
        /*0054*/ 	.word	0x00003ee0


	//   ....[5]....
        /*0058*/ 	.word	0x00003f10


	//   ....[6]....
        /*005c*/ 	.word	0x00004850


	//   ....[7]....
        /*0060*/ 	.word	0x000048c0


	//   ....[8]....
        /*0064*/ 	.word	0x000049a0


	//   ....[9]....
        /*0068*/ 	.word	0x00004a20


	//   ....[10]....
        /*006c*/ 	.word	0x00004b30


	//   ....[11]....
        /*0070*/ 	.word	0x00004bc0


	//   ....[12]....
        /*0074*/ 	.word	0x00004da0


	//   ....[13]....
        /*0078*/ 	.word	0x00004f00


	//   ....[14]....
        /*007c*/ 	.word	0x00005e40


	//----- nvinfo : EIATTR_COOP_GROUP_MASK_REGIDS
	.align		4
.L_39:
        /*0080*/ 	.byte	0x04, 0x29
        /*0082*/ 	.short	(.L_41 - .L_40)


	//   ....[0]....
.L_40:
        /*0084*/ 	.word	0xffffffff


	//   ....[1]....
        /*0088*/ 	.word	0xffffffff


	//   ....[2]....
        /*008c*/ 	.word	0xffffffff


	//   ....[3]....
        /*0090*/ 	.word	0xffffffff


	//   ....[4]....
        /*0094*/ 	.word	0xffffffff


	//   ....[5]....
        /*0098*/ 	.word	0xffffffff


	//   ....[6]....
        /*009c*/ 	.word	0xffffffff


	//   ....[7]....
        /*00a0*/ 	.word	0xffffffff


	//   ....[8]....
        /*00a4*/ 	.word	0xffffffff


	//   ....[9]....
        /*00a8*/ 	.word	0xffffffff


	//   ....[10]....
        /*00ac*/ 	.word	0xffffffff


	//   ....[11]....
        /*00b0*/ 	.word	0xffffffff


	//   ....[12]....
        /*00b4*/ 	.word	0xffffffff


	//   ....[13]....
        /*00b8*/ 	.word	0xffffffff


	//----- nvinfo : EIATTR_COOP_GROUP_INSTR_OFFSETS
	.align		4
.L_41:
        /*00bc*/ 	.byte	0x04, 0x28
        /*00be*/ 	.short	(.L_43 - .L_42)


	//   ....[0]....
.L_42:
        /*00c0*/ 	.word	0x000000c0


	//   ....[1]....
        /*00c4*/ 	.word	0x000004d0


	//   ....[2]....
        /*00c8*/ 	.word	0x00000670


	//   ....[3]....
        /*00cc*/ 	.word	0x00000800


	//   ....[4]....
        /*00d0*/ 	.word	0x000008f0


	//   ....[5]....
        /*00d4*/ 	.word	0x00000a50


	//   ....[6]....
        /*00d8*/ 	.word	0x00000ba0


	//   ....[7]....
        /*00dc*/ 	.word	0x00000de0


	//   ....[8]....
        /*00e0*/ 	.word	0x00001f50


	//   ....[9]....
        /*00e4*/ 	.word	0x00002dc0


	//   ....[10]....
        /*00e8*/ 	.word	0x00003290


	//   ....[11]....
        /*00ec*/ 	.word	0x000032c0


	//   ....[12]....
        /*00f0*/ 	.word	0x00003dc0


	//   ....[13]....
        /*00f4*/ 	.word	0x00003fd0


	//----- nvinfo : EIATTR_VRC_CTA_INIT_COUNT
	.align		4
.L_43:
        /*00f8*/ 	.byte	0x02, 0x4a
        /*00fa*/ 	.byte	0x80
	.zero		1


	//----- nvinfo : EIATTR_SYSCALL_OFFSETS
	.align		4
        /*00fc*/ 	.byte	0x04, 0x46
        /*00fe*/ 	.short	(.L_45 - .L_44)


	//   ....[0]....
.L_44:
        /*0100*/ 	.word	0x00005920


	//   ....[1]....
        /*0104*/ 	.word	0x00005a10


	//   ....[2]....
        /*0108*/ 	.word	0x000064a0


	//----- nvinfo : EIATTR_MBARRIER_INSTR_OFFSETS
	.align		4
.L_45:
        /*010c*/ 	.byte	0x04, 0x39
        /*010e*/ 	.short	(.L_47 - .L_46)


	//   ....[0]....
.L_46:
        /*0110*/ 	.word	0x000005c0
        /*0114*/ 	.word	0x000000ff
        /*0118*/ 	.word	0x00000000
        /*011c*/ 	.short	0x0100
        /*011e*/ 	.byte	0x08
	.zero		1


	//   ....[1]....
        /*0120*/ 	.word	0x000005d0
        /*0124*/ 	.word	0x000000ff
        /*0128*/ 	.word	0x00000028
        /*012c*/ 	.short	0x0100
        /*012e*/ 	.byte	0x08
	.zero		1


	//   ....[2]....
        /*0130*/ 	.word	0x000005e0
        /*0134*/ 	.word	0x000000ff
        /*0138*/ 	.word	0x00000008
        /*013c*/ 	.short	0x0100
        /*013e*/ 	.byte	0x08
	.zero		1


	//   ....[3]....
        /*0140*/ 	.word	0x000005f0
        /*0144*/ 	.word	0x000000ff
        /*0148*/ 	.word	0x00000030
        /*014c*/ 	.short	0x0100
        /*014e*/ 	.byte	0x08
	.zero		1


	//   ....[4]....
        /*0150*/ 	.word	0x00000600
        /*0154*/ 	.word	0x000000ff
        /*0158*/ 	.word	0x00000010
        /*015c*/ 	.short	0x0100
        /*015e*/ 	.byte	0x08
	.zero		1


	//   ....[5]....
        /*0160*/ 	.word	0x00000610
        /*0164*/ 	.word	0x000000ff
        /*0168*/ 	.word	0x00000038
        /*016c*/ 	.short	0x0100
        /*016e*/ 	.byte	0x08
	.zero		1


	//   ....[6]....
        /*0170*/ 	.word	0x00000620
        /*0174*/ 	.word	0x000000ff
        /*0178*/ 	.word	0x00000018
        /*017c*/ 	.short	0x0100
        /*017e*/ 	.byte	0x08
	.zero		1


	//   ....[7]....
        /*0180*/ 	.word	0x00000630
        /*0184*/ 	.word	0x000000ff
        /*0188*/ 	.word	0x00000040
        /*018c*/ 	.short	0x0100
        /*018e*/ 	.byte	0x08
	.zero		1


	//   ....[8]....
        /*0190*/ 	.word	0x00000640
        /*0194*/ 	.word	0x000000ff
        /*0198*/ 	.word	0x00000020
        /*019c*/ 	.short	0x0100
        /*019e*/ 	.byte	0x08
	.zero		1


	//   ....[9]....
        /*01a0*/ 	.word	0x00000650
        /*01a4*/ 	.word	0x000000ff
        /*01a8*/ 	.word	0x00000048
        /*01ac*/ 	.short	0x0100
        /*01ae*/ 	.byte	0x08
	.zero		1


	//   ....[10]....
        /*01b0*/ 	.word	0x00000770
        /*01b4*/ 	.word	0x000000ff
        /*01b8*/ 	.word	0x00000050
        /*01bc*/ 	.short	0x0100
        /*01be*/ 	.byte	0x09
	.zero		1


	//   ....[11]....
        /*01c0*/ 	.word	0x00000780
        /*01c4*/ 	.word	0x000000ff
        /*01c8*/ 	.word	0x00000070
        /*01cc*/ 	.short	0x0100
        /*01ce*/ 	.byte	0x09
	.zero		1


	//   ....[12]....
        /*01d0*/ 	.word	0x00000790
        /*01d4*/ 	.word	0x000000ff
        /*01d8*/ 	.word	0x00000058
        /*01dc*/ 	.short	0x0100
        /*01de*/ 	.byte	0x09
	.zero		1


	//   ....[13]....
        /*01e0*/ 	.word	0x000007a0
        /*01e4*/ 	.word	0x000000ff
        /*01e8*/ 	.word	0x00000078
        /*01ec*/ 	.short	0x0100
        /*01ee*/ 	.byte	0x09
	.zero		1


	//   ....[14]....
        /*01f0*/ 	.word	0x000007b0
        /*01f4*/ 	.word	0x000000ff
        /*01f8*/ 	.word	0x00000060
        /*01fc*/ 	.short	0x0100
        /*01fe*/ 	.byte	0x09
	.zero		1


	//   ....[15]....
        /*0200*/ 	.word	0x000007c0
        /*0204*/ 	.word	0x000000ff
        /*0208*/ 	.word	0x00000080
        /*020c*/ 	.short	0x0100
        /*020e*/ 	.byte	0x09
	.zero		1


	//   ....[16]....
        /*0210*/ 	.word	0x000007d0
        /*0214*/ 	.word	0x000000ff
        /*0218*/ 	.word	0x00000068
        /*021c*/ 	.short	0x0100
        /*021e*/ 	.byte	0x09
	.zero		1


	//   ....[17]....
        /*0220*/ 	.word	0x000007e0
        /*0224*/ 	.word	0x000000ff
        /*0228*/ 	.word	0x00000088
        /*022c*/ 	.short	0x0100
        /*022e*/ 	.byte	0x09
	.zero		1


	//   ....[18]....
        /*0230*/ 	.word	0x000008c0
        /*0234*/ 	.word	0x000000ff
        /*0238*/ 	.word	0x00000090
        /*023c*/ 	.short	0x0100
        /*023e*/ 	.byte	0x08
	.zero		1


	//   ....[19]....
        /*0240*/ 	.word	0x000008d0
        /*0244*/ 	.word	0x000000ff
        /*0248*/ 	.word	0x00000098
        /*024c*/ 	.short	0x0100
        /*024e*/ 	.byte	0x08
	.zero		1


	//   ....[20]....
        /*0250*/ 	.word	0x00000a00
        /*0254*/ 	.word	0x000000ff
        /*0258*/ 	.word	0x000000a0
        /*025c*/ 	.short	0x0100
        /*025e*/ 	.byte	0x08
	.zero		1


	//   ....[21]....
        /*0260*/ 	.word	0x00000a10
        /*0264*/ 	.word	0x000000ff
        /*0268*/ 	.word	0x000000b0
        /*026c*/ 	.short	0x0100
        /*026e*/ 	.byte	0x08
	.zero		1


	//   ....[22]....
        /*0270*/ 	.word	0x00000a20
        /*0274*/ 	.word	0x000000ff
        /*0278*/ 	.word	0x000000a8
        /*027c*/ 	.short	0x0100
        /*027e*/ 	.byte	0x08
	.zero		1


	//   ....[23]....
        /*0280*/ 	.word	0x00000a30
        /*0284*/ 	.word	0x000000ff
        /*0288*/ 	.word	0x000000b8
        /*028c*/ 	.short	0x0100
        /*028e*/ 	.byte	0x08
	.zero		1


	//   ....[24]....
        /*0290*/ 	.word	0x00000b50
        /*0294*/ 	.word	0x000000ff
        /*0298*/ 	.word	0x000000c0
        /*029c*/ 	.short	0x0100
        /*029e*/ 	.byte	0x09
	.zero		1


	//   ....[25]....
        /*02a0*/ 	.word	0x00000b60
        /*02a4*/ 	.word	0x000000ff
        /*02a8*/ 	.word	0x000000d0
        /*02ac*/ 	.short	0x0100
        /*02ae*/ 	.byte	0x09
	.zero		1


	//   ....[26]....
        /*02b0*/ 	.word	0x00000b70
        /*02b4*/ 	.word	0x000000ff
        /*02b8*/ 	.word	0x000000c8
        /*02bc*/ 	.short	0x0100
        /*02be*/ 	.byte	0x09
	.zero		1


	//   ....[27]....
        /*02c0*/ 	.word	0x00000b80
        /*02c4*/ 	.word	0x000000ff
        /*02c8*/ 	.word	0x000000d8
        /*02cc*/ 	.short	0x0100
        /*02ce*/ 	.byte	0x09
	.zero		1


	//   ....[28]....
        /*02d0*/ 	.word	0x00000c70
        /*02d4*/ 	.word	0x000000ff
        /*02d8*/ 	.word	0x000000e0
        /*02dc*/ 	.short	0x0100
        /*02de*/ 	.byte	0x08
	.zero		1


	//   ....[29]....
        /*02e0*/ 	.word	0x00000c80
        /*02e4*/ 	.word	0x000000ff
        /*02e8*/ 	.word	0x000000f0
        /*02ec*/ 	.short	0x0100
        /*02ee*/ 	.byte	0x08
	.zero		1


	//   ....[30]....
        /*02f0*/ 	.word	0x00000c90
        /*02f4*/ 	.word	0x000000ff
        /*02f8*/ 	.word	0x000000e8
        /*02fc*/ 	.short	0x0100
        /*02fe*/ 	.byte	0x08
	.zero		1


	//   ....[31]....
        /*0300*/ 	.word	0x00000ca0
        /*0304*/ 	.word	0x000000ff
        /*0308*/ 	.word	0x000000f8
        /*030c*/ 	.short	0x0100
        /*030e*/ 	.byte	0x08
	.zero		1


	//   ....[32]....
        /*0310*/ 	.word	0x00000d90
        /*0314*/ 	.word	0x000000ff
        /*0318*/ 	.word	0x00000100
        /*031c*/ 	.short	0x0100
        /*031e*/ 	.byte	0x07
	.zero		1


	//   ....[33]....
        /*0320*/ 	.word	0x00001770
        /*0324*/ 	.word	0x00000003
        /*0328*/ 	.word	0x000000f0
        /*032c*/ 	.short	0x010a
        /*032e*/ 	.byte	0xff
	.zero		1


	//   ....[34]....
        /*0330*/ 	.word	0x000017a0
        /*0334*/ 	.word	0x00000003
        /*0338*/ 	.word	0x000000e0
        /*033c*/ 	.short	0x0101
        /*033e*/ 	.byte	0xff
	.zero		1


	//   ....[35]....
        /*0340*/ 	.word	0x000018a0
        /*0344*/ 	.word	0x000000ff
        /*0348*/ 	.word	0x00000028
        /*034c*/ 	.short	0x010a
        /*034e*/ 	.byte	0x08
	.zero		1


	//   ....[36]....
        /*0350*/ 	.word	0x00001960
        /*0354*/ 	.word	0x000000ff
        /*0358*/ 	.word	0x00000028
        /*035c*/ 	.short	0x010a
        /*035e*/ 	.byte	0x21
	.zero		1


	//   ....[37]....
        /*0360*/ 	.word	0x00001b20
        /*0364*/ 	.word	0x000000ff
        /*0368*/ 	.word	0x00000028
        /*036c*/ 	.short	0x010a
        /*036e*/ 	.byte	0x08
	.zero		1


	//   ....[38]....
        /*0370*/ 	.word	0x00001c20
        /*0374*/ 	.word	0x000000ff
        /*0378*/ 	.word	0x00000098
        /*037c*/ 	.short	0x0101
        /*037e*/ 	.byte	0x06
	.zero		1


	//   ....[39]....
        /*0380*/ 	.word	0x00001c30
        /*0384*/ 	.word	0x000000ff
        /*0388*/ 	.word	0x00000028
        /*038c*/ 	.short	0x010a
        /*038e*/ 	.byte	0x08
	.zero		1


	//   ....[40]....
        /*0390*/ 	.word	0x00001cb0
        /*0394*/ 	.word	0x000000ff
        /*0398*/ 	.word	0x00000028
        /*039c*/ 	.short	0x010a
        /*039e*/ 	.byte	0x11
	.zero		1


	//   ....[41]....
        /*03a0*/ 	.word	0x00001e40
        /*03a4*/ 	.word	0x000000ff
        /*03a8*/ 	.word	0x00000028
        /*03ac*/ 	.short	0x010a
        /*03ae*/ 	.byte	0x08
	.zero		1


	//   ....[42]....
        /*03b0*/ 	.word	0x00001f80
        /*03b4*/ 	.word	0x00000002
        /*03b8*/ 	.word	0x000000a0
        /*03bc*/ 	.short	0x010a
        /*03be*/ 	.byte	0xff
	.zero		1


	//   ....[43]....
        /*03c0*/ 	.word	0x00002040
        /*03c4*/ 	.word	0x00000002
        /*03c8*/ 	.word	0x00000000
        /*03cc*/ 	.short	0x0101
        /*03ce*/ 	.byte	0xff
	.zero		1


	//   ....[44]....
        /*03d0*/ 	.word	0x000025a0
        /*03d4*/ 	.word	0x000000ff
        /*03d8*/ 	.word	0x00000000
        /*03dc*/ 	.short	0x010a
        /*03de*/ 	.byte	0x04
	.zero		1


	//   ....[45]....
        /*03e0*/ 	.word	0x00002630
        /*03e4*/ 	.word	0x000000ff
        /*03e8*/ 	.word	0x00000000
        /*03ec*/ 	.short	0x010a
        /*03ee*/ 	.byte	0x04
	.zero		1


	//   ....[46]....
        /*03f0*/ 	.word	0x000026c0
        /*03f4*/ 	.word	0x000000ff
        /*03f8*/ 	.word	0x00000000
        /*03fc*/ 	.short	0x010a
        /*03fe*/ 	.byte	0x04
	.zero		1


	//   ....[47]....
        /*0400*/ 	.word	0x00002750
        /*0404*/ 	.word	0x000000ff
        /*0408*/ 	.word	0x00000000
        /*040c*/ 	.short	0x010a
        /*040e*/ 	.byte	0x04
	.zero		1


	//   ....[48]....
        /*0410*/ 	.word	0x000027f0
        /*0414*/ 	.word	0x00000000
        /*0418*/ 	.word	0x00000000
        /*041c*/ 	.short	0x010a
        /*041e*/ 	.byte	0xff
	.zero		1


	//   ....[49]....
        /*0420*/ 	.word	0x00002920
        /*0424*/ 	.word	0x00000000
        /*0428*/ 	.word	0x000000e0
        /*042c*/ 	.short	0x010a
        /*042e*/ 	.byte	0xff
	.zero		1


	//   ....[50]....
        /*0430*/ 	.word	0x00002990
        /*0434*/ 	.word	0x00000004
        /*0438*/ 	.word	0x00000000
        /*043c*/ 	.short	0x0101
        /*043e*/ 	.byte	0xff
	.zero		1


	//   ....[51]....
        /*0440*/ 	.word	0x000029b0
        /*0444*/ 	.word	0x000000ff
        /*0448*/ 	.word	0x000000b0
        /*044c*/ 	.short	0x010a
        /*044e*/ 	.byte	0x05
	.zero		1


	//   ....[52]....
        /*0450*/ 	.word	0x00002ad0
        /*0454*/ 	.word	0x00000000
        /*0458*/ 	.word	0x000000a0
        /*045c*/ 	.short	0x010a
        /*045e*/ 	.byte	0xff
	.zero		1


	//   ....[53]....
        /*0460*/ 	.word	0x00002bd0
        /*0464*/ 	.word	0x00000000
        /*0468*/ 	.word	0x00000000
        /*046c*/ 	.short	0x0101
        /*046e*/ 	.byte	0xff
	.zero		1


	//   ....[54]....
        /*0470*/ 	.word	0x00002c60
        /*0474*/ 	.word	0x000000ff
        /*0478*/ 	.word	0x000000b0
        /*047c*/ 	.short	0x0106
        /*047e*/ 	.byte	0x05
	.zero		1


	//   ....[55]....
        /*0480*/ 	.word	0x00002c80
        /*0484*/ 	.word	0x000000ff
        /*0488*/ 	.word	0x000000b0
        /*048c*/ 	.short	0x010a
        /*048e*/ 	.byte	0x05
	.zero		1


	//   ....[56]....
        /*0490*/ 	.word	0x00002d10
        /*0494*/ 	.word	0x000000ff
        /*0498*/ 	.word	0x000000b0
        /*049c*/ 	.short	0x0106
        /*049e*/ 	.byte	0x04
	.zero		1


	//   ....[57]....
        /*04a0*/ 	.word	0x00002d50
        /*04a4*/ 	.word	0x00000000
        /*04a8*/ 	.word	0x000000b0
        /*04ac*/ 	.short	0x010a
        /*04ae*/ 	.byte	0xff
	.zero		1


	//   ....[58]....
        /*04b0*/ 	.word	0x00002f90
        /*04b4*/ 	.word	0x000000ff
        /*04b8*/ 	.word	0x00000008
        /*04bc*/ 	.short	0x010a
        /*04be*/ 	.byte	0x06
	.zero		1


	//   ....[59]....
        /*04c0*/ 	.word	0x00002fb0
        /*04c4*/ 	.word	0x000000ff
        /*04c8*/ 	.word	0x00000008
        /*04cc*/ 	.short	0x010a
        /*04ce*/ 	.byte	0x06
	.zero		1


	//   ....[60]....
        /*04d0*/ 	.word	0x00003140
        /*04d4*/ 	.word	0x000000ff
        /*04d8*/ 	.word	0x00000008
        /*04dc*/ 	.short	0x010a
        /*04de*/ 	.byte	0x06
	.zero		1


	//   ....[61]....
        /*04e0*/ 	.word	0x00003160
        /*04e4*/ 	.word	0x000000ff
        /*04e8*/ 	.word	0x00000008
        /*04ec*/ 	.short	0x010a
        /*04ee*/ 	.byte	0x06
	.zero		1


	//   ....[62]....
        /*04f0*/ 	.word	0x00003220
        /*04f4*/ 	.word	0x000000ff
        /*04f8*/ 	.word	0x00000000
        /*04fc*/ 	.short	0x0101
        /*04fe*/ 	.byte	0x07
	.zero		1


	//   ....[63]....
        /*0500*/ 	.word	0x00003560
        /*0504*/ 	.word	0x00000000
        /*0508*/ 	.word	0x000000a0
        /*050c*/ 	.short	0x010a
        /*050e*/ 	.byte	0xff
	.zero		1


	//   ....[64]....
        /*0510*/ 	.word	0x00003620
        /*0514*/ 	.word	0x00000000
        /*0518*/ 	.word	0x00000000
        /*051c*/ 	.short	0x0101
        /*051e*/ 	.byte	0xff
	.zero		1


	//   ....[65]....
        /*0520*/ 	.word	0x000036e0
        /*0524*/ 	.word	0x000000ff
        /*0528*/ 	.word	0x00000000
        /*052c*/ 	.short	0x010a
        /*052e*/ 	.byte	0x08
	.zero		1


	//   ....[66]....
        /*0530*/ 	.word	0x000036f0
        /*0534*/ 	.word	0x000000ff
        /*0538*/ 	.word	0x000000d0
        /*053c*/ 	.short	0x010a
        /*053e*/ 	.byte	0x09
	.zero		1


	//   ....[67]....
        /*0540*/ 	.word	0x000037a0
        /*0544*/ 	.word	0x000000ff
        /*0548*/ 	.word	0x00000000
        /*054c*/ 	.short	0x010a
        /*054e*/ 	.byte	0x08
	.zero		1


	//   ....[68]....
        /*0550*/ 	.word	0x000038d0
        /*0554*/ 	.word	0x000000ff
        /*0558*/ 	.word	0x00000000
        /*055c*/ 	.short	0x010a
        /*055e*/ 	.byte	0x1e
	.zero		1


	//   ....[69]....
        /*0560*/ 	.word	0x00003bd0
        /*0564*/ 	.word	0x000000ff
        /*0568*/ 	.word	0x00000000
        /*056c*/ 	.short	0x010a
        /*056e*/ 	.byte	0x05
	.zero		1


	//   ....[70]....
        /*0570*/ 	.word	0x00003c70
        /*0574*/ 	.word	0x00000000
        /*0578*/ 	.word	0x00000000
        /*057c*/ 	.short	0x010a
        /*057e*/ 	.byte	0xff
	.zero		1


	//   ....[71]....
        /*0580*/ 	.word	0x00003cb0
        /*0584*/ 	.word	0x00000000
        /*0588*/ 	.word	0x00000000
        /*058c*/ 	.short	0x010a
        /*058e*/ 	.byte	0xff
	.zero		1


	//   ....[72]....
        /*0590*/ 	.word	0x00003d20
        /*0594*/ 	.word	0x000000ff
        /*0598*/ 	.word	0x00000000
        /*059c*/ 	.short	0x0101
        /*059e*/ 	.byte	0x05
	.zero		1


	//   ....[73]....
        /*05a0*/ 	.word	0x00003d60
        /*05a4*/ 	.word	0x000000ff
        /*05a8*/ 	.word	0x00000100
        /*05ac*/ 	.short	0x010a
        /*05ae*/ 	.byte	0x07
	.zero		1


	//   ....[74]....
        /*05b0*/ 	.word	0x00003db0
        /*05b4*/ 	.word	0x000000ff
        /*05b8*/ 	.word	0x00000000
        /*05bc*/ 	.short	0x0101
        /*05be*/ 	.byte	0x05
	.zero		1


	//   ....[75]....
        /*05c0*/ 	.word	0x00004200
        /*05c4*/ 	.word	0x00000000
        /*05c8*/ 	.word	0x000000a0
        /*05cc*/ 	.short	0x010a
        /*05ce*/ 	.byte	0xff
	.zero		1


	//   ....[76]....
        /*05d0*/ 	.word	0x000042c0
        /*05d4*/ 	.word	0x00000000
        /*05d8*/ 	.word	0x00000000
        /*05dc*/ 	.short	0x0101
        /*05de*/ 	.byte	0xff
	.zero		1


	//   ....[77]....
        /*05e0*/ 	.word	0x000045e0
        /*05e4*/ 	.word	0x000000ff
        /*05e8*/ 	.word	0x00000098
        /*05ec*/ 	.short	0x010a
        /*05ee*/ 	.byte	0x07
	.zero		1


	//   ....[78]....
        /*05f0*/ 	.word	0x000047d0
        /*05f4*/ 	.word	0x000000ff
        /*05f8*/ 	.word	0x00000070
        /*05fc*/ 	.short	0x010a
        /*05fe*/ 	.byte	0x07
	.zero		1


	//   ....[79]....
        /*0600*/ 	.word	0x00004940
        /*0604*/ 	.word	0x000000ff
        /*0608*/ 	.word	0x00000050
        /*060c*/ 	.short	0x010b
        /*060e*/ 	.byte	0x07
	.zero		1


	//   ....[80]....
        /*0610*/ 	.word	0x00004950
        /*0614*/ 	.word	0x000000ff
        /*0618*/ 	.word	0x00000000
        /*061c*/ 	.short	0x0101
        /*061e*/ 	.byte	0x08
	.zero		1


	//   ....[81]....
        /*0620*/ 	.word	0x00004970
        /*0624*/ 	.word	0x000000ff
        /*0628*/ 	.word	0x00000078
        /*062c*/ 	.short	0x010a
        /*062e*/ 	.byte	0x07
	.zero		1


	//   ....[82]....
        /*0630*/ 	.word	0x00004ad0
        /*0634*/ 	.word	0x000000ff
        /*0638*/ 	.word	0x00000058
        /*063c*/ 	.short	0x010b
        /*063e*/ 	.byte	0x07
	.zero		1


	//   ....[83]....
        /*0640*/ 	.word	0x00004ae0
        /*0644*/ 	.word	0x000000ff
        /*0648*/ 	.word	0x00000000
        /*064c*/ 	.short	0x0101
        /*064e*/ 	.byte	0x08
	.zero		1


	//   ....[84]....
        /*0650*/ 	.word	0x00004af0
        /*0654*/ 	.word	0x000000ff
        /*0658*/ 	.word	0x00000080
        /*065c*/ 	.short	0x010a
        /*065e*/ 	.byte	0x07
	.zero		1


	//   ....[85]....
        /*0660*/ 	.word	0x00004c90
        /*0664*/ 	.word	0x000000ff
        /*0668*/ 	.word	0x00000060
        /*066c*/ 	.short	0x010b
        /*066e*/ 	.byte	0x07
	.zero		1


	//   ....[86]....
        /*0670*/ 	.word	0x00004d00
        /*0674*/ 	.word	0x000000ff
        /*0678*/ 	.word	0x00000000
        /*067c*/ 	.short	0x0101
        /*067e*/ 	.byte	0x08
	.zero		1


	//   ....[87]....
        /*0680*/ 	.word	0x00004d30
        /*0684*/ 	.word	0x000000ff
        /*0688*/ 	.word	0x00000088
        /*068c*/ 	.short	0x010a
        /*068e*/ 	.byte	0x07
	.zero		1


	//   ....[88]....
        /*0690*/ 	.word	0x00004f40
        /*0694*/ 	.word	0x000000ff
        /*0698*/ 	.word	0x00000068
        /*069c*/ 	.short	0x010b
        /*069e*/ 	.byte	0x07
	.zero		1


	//   ....[89]....
        /*06a0*/ 	.word	0x00004f60
        /*06a4*/ 	.word	0x000000ff
        /*06a8*/ 	.word	0x00000000
        /*06ac*/ 	.short	0x0101
        /*06ae*/ 	.byte	0x0d
	.zero		1


	//   ....[90]....
        /*06b0*/ 	.word	0x00004f90
        /*06b4*/ 	.word	0x000000ff
        /*06b8*/ 	.word	0x00000070
        /*06bc*/ 	.short	0x010a
        /*06be*/ 	.byte	0x07
	.zero		1


	//   ....[91]....
        /*06c0*/ 	.word	0x00004fb0
        /*06c4*/ 	.word	0x000000ff
        /*06c8*/ 	.word	0x00000078
        /*06cc*/ 	.short	0x010a
        /*06ce*/ 	.byte	0x07
	.zero		1


	//   ....[92]....
        /*06d0*/ 	.word	0x00004fd0
        /*06d4*/ 	.word	0x000000ff
        /*06d8*/ 	.word	0x00000080
        /*06dc*/ 	.short	0x010a
        /*06de*/ 	.byte	0x07
	.zero		1


	//   ....[93]....
        /*06e0*/ 	.word	0x00005010
        /*06e4*/ 	.word	0x00000000
        /*06e8*/ 	.word	0x00000088
        /*06ec*/ 	.short	0x010a
        /*06ee*/ 	.byte	0xff
	.zero		1


	//   ....[94]....
        /*06f0*/ 	.word	0x000052c0
        /*06f4*/ 	.word	0x00000000
        /*06f8*/ 	.word	0x000000a0
        /*06fc*/ 	.short	0x010a
        /*06fe*/ 	.byte	0xff
	.zero		1


	//   ....[95]....
        /*0700*/ 	.word	0x00005380
        /*0704*/ 	.word	0x00000000
        /*0708*/ 	.word	0x00000000
        /*070c*/ 	.short	0x0101
        /*070e*/ 	.byte	0xff
	.zero		1


	//   ....[96]....
        /*0710*/ 	.word	0x00005f20
        /*0714*/ 	.word	0x000000ff
        /*0718*/ 	.word	0x00000050
        /*071c*/ 	.short	0x010a
        /*071e*/ 	.byte	0x04
	.zero		1


	//   ....[97]....
        /*0720*/ 	.word	0x00005f60
        /*0724*/ 	.word	0x00000005
        /*0728*/ 	.word	0x000000c0
        /*072c*/ 	.short	0x010a
        /*072e*/ 	.byte	0xff
	.zero		1


	//   ....[98]....
        /*0730*/ 	.word	0x00006160
        /*0734*/ 	.word	0x00000003
        /*0738*/ 	.word	0x00000050
        /*073c*/ 	.short	0x010a
        /*073e*/ 	.byte	0xff
	.zero		1


	//   ....[99]....
        /*0740*/ 	.word	0x00006370
        /*0744*/ 	.word	0x000000c9
        /*0748*/ 	.word	0x000000c0
        /*074c*/ 	.short	0x010a
        /*074e*/ 	.byte	0xff
	.zero		1


	//   ....[100]....
        /*0750*/ 	.word	0x0000c3a0
        /*0754*/ 	.word	0x000000c9
        /*0758*/ 	.word	0x00000000
        /*075c*/ 	.short	0x0101
        /*075e*/ 	.byte	0xff
	.zero		1


	//   ....[101]....
        /*0760*/ 	.word	0x0000dc70
        /*0764*/ 	.word	0x00000000
        /*0768*/ 	.word	0x00000000
        /*076c*/ 	.short	0x0101
        /*076e*/ 	.byte	0xff
	.zero		1


	//   ....[102]....
        /*0770*/ 	.word	0x0000dcf0
        /*0774*/ 	.word	0x00000003
        /*0778*/ 	.word	0x00000050
        /*077c*/ 	.short	0x010a
        /*077e*/ 	.byte	0xff
	.zero		1


	//   ....[103]....
        /*0780*/ 	.word	0x0000df50
        /*0784*/ 	.word	0x00000000
        /*0788*/ 	.word	0x00000000
        /*078c*/ 	.short	0x0101
        /*078e*/ 	.byte	0xff
	.zero		1


	//   ....[104]....
        /*0790*/ 	.word	0x0000df70
        /*0794*/ 	.word	0x00000003
        /*0798*/ 	.word	0x000000f0
        /*079c*/ 	.short	0x010a
        /*079e*/ 	.byte	0xff
	.zero		1


	//   ....[105]....
        /*07a0*/ 	.word	0x0000dfd0
        /*07a4*/ 	.word	0x00000002
        /*07a8*/ 	.word	0x00000028
        /*07ac*/ 	.short	0x010a
        /*07ae*/ 	.byte	0xff
	.zero		1


	//   ....[106]....
        /*07b0*/ 	.word	0x0000e030
        /*07b4*/ 	.word	0x00000002
        /*07b8*/ 	.word	0x00000028
        /*07bc*/ 	.short	0x010a
        /*07be*/ 	.byte	0xff
	.zero		1


	//   ....[107]....
        /*07c0*/ 	.word	0x0000e080
        /*07c4*/ 	.word	0x00000002
        /*07c8*/ 	.word	0x000000a0
        /*07cc*/ 	.short	0x010a
        /*07ce*/ 	.byte	0xff
	.zero		1


	//   ....[108]....
        /*07d0*/ 	.word	0x0000e0e0
        /*07d4*/ 	.word	0x00000000
        /*07d8*/ 	.word	0x00000000
        /*07dc*/ 	.short	0x010a
        /*07de*/ 	.byte	0xff
	.zero		1


	//   ....[109]....
        /*07e0*/ 	.word	0x0000e140
        /*07e4*/ 	.word	0x00000000
        /*07e8*/ 	.word	0x00000000
        /*07ec*/ 	.short	0x010a
        /*07ee*/ 	.byte	0xff
	.zero		1


	//   ....[110]....
        /*07f0*/ 	.word	0x0000e1a0
        /*07f4*/ 	.word	0x00000000
        /*07f8*/ 	.word	0x00000000
        /*07fc*/ 	.short	0x010a
        /*07fe*/ 	.byte	0xff
	.zero		1


	//   ....[111]....
        /*0800*/ 	.word	0x0000e200
        /*0804*/ 	.word	0x00000000
        /*0808*/ 	.word	0x00000000
        /*080c*/ 	.short	0x010a
        /*080e*/ 	.byte	0xff
	.zero		1


	//   ....[112]....
        /*0810*/ 	.word	0x0000e250
        /*0814*/ 	.word	0x00000000
        /*0818*/ 	.word	0x000000e0
        /*081c*/ 	.short	0x010a
        /*081e*/ 	.byte	0xff
	.zero		1


	//   ....[113]....
        /*0820*/ 	.word	0x0000e2b0
        /*0824*/ 	.word	0x00000000
        /*0828*/ 	.word	0x000000b0
        /*082c*/ 	.short	0x010a
        /*082e*/ 	.byte	0xff
	.zero		1


	//   ....[114]....
        /*0830*/ 	.word	0x0000e300
        /*0834*/ 	.word	0x00000000
        /*0838*/ 	.word	0x000000a0
        /*083c*/ 	.short	0x010a
        /*083e*/ 	.byte	0xff
	.zero		1


	//   ....[115]....
        /*0840*/ 	.word	0x0000e360
        /*0844*/ 	.word	0x00000000
        /*0848*/ 	.word	0x000000b0
        /*084c*/ 	.short	0x010a
        /*084e*/ 	.byte	0xff
	.zero		1


	//   ....[116]....
        /*0850*/ 	.word	0x0000e3c0
        /*0854*/ 	.word	0x00000004
        /*0858*/ 	.word	0x00000008
        /*085c*/ 	.short	0x010a
        /*085e*/ 	.byte	0xff
	.zero		1


	//   ....[117]....
        /*0860*/ 	.word	0x0000e4a0
        /*0864*/ 	.word	0x00000002
        /*0868*/ 	.word	0x00000008
        /*086c*/ 	.short	0x010a
        /*086e*/ 	.byte	0xff
	.zero		1


	//   ....[118]....
        /*0870*/ 	.word	0x0000e4f0
        /*0874*/ 	.word	0x00000000
        /*0878*/ 	.word	0x000000a0
        /*087c*/ 	.short	0x010a
        /*087e*/ 	.byte	0xff
	.zero		1


	//   ....[119]....
        /*0880*/ 	.word	0x0000e550
        /*0884*/ 	.word	0x00000000
        /*0888*/ 	.word	0x000000d0
        /*088c*/ 	.short	0x010a
        /*088e*/ 	.byte	0xff
	.zero		1


	//   ....[120]....
        /*0890*/ 	.word	0x0000e5b0
        /*0894*/ 	.word	0x00000000
        /*0898*/ 	.word	0x00000000
        /*089c*/ 	.short	0x010a
        /*089e*/ 	.byte	0xff
	.zero		1


	//   ....[121]....
        /*08a0*/ 	.word	0x0000e610
        /*08a4*/ 	.word	0x00000000
        /*08a8*/ 	.word	0x00000000
        /*08ac*/ 	.short	0x010a
        /*08ae*/ 	.byte	0xff
	.zero		1


	//   ....[122]....
        /*08b0*/ 	.word	0x0000e670
        /*08b4*/ 	.word	0x00000000
        /*08b8*/ 	.word	0x00000100
        /*08bc*/ 	.short	0x010a
        /*08be*/ 	.byte	0xff
	.zero		1


	//   ....[123]....
        /*08c0*/ 	.word	0x0000e6c0
        /*08c4*/ 	.word	0x00000000
        /*08c8*/ 	.word	0x000000a0
        /*08cc*/ 	.short	0x010a
        /*08ce*/ 	.byte	0xff
	.zero		1


	//   ....[124]....
        /*08d0*/ 	.word	0x0000e720
        /*08d4*/ 	.word	0x00000000
        /*08d8*/ 	.word	0x00000098
        /*08dc*/ 	.short	0x010a
        /*08de*/ 	.byte	0xff
	.zero		1


	//   ....[125]....
        /*08e0*/ 	.word	0x0000e780
        /*08e4*/ 	.word	0x00000003
        /*08e8*/ 	.word	0x00000070
        /*08ec*/ 	.short	0x010a
        /*08ee*/ 	.byte	0xff
	.zero		1


	//   ....[126]....
        /*08f0*/ 	.word	0x0000e7e0
        /*08f4*/ 	.word	0x00000003
        /*08f8*/ 	.word	0x00000078
        /*08fc*/ 	.short	0x010a
        /*08fe*/ 	.byte	0xff
	.zero		1


	//   ....[127]....
        /*0900*/ 	.word	0x0000e840
        /*0904*/ 	.word	0x00000003
        /*0908*/ 	.word	0x00000080
        /*090c*/ 	.short	0x010a
        /*090e*/ 	.byte	0xff
	.zero		1


	//   ....[128]....
        /*0910*/ 	.word	0x0000e8a0
        /*0914*/ 	.word	0x00000003
        /*0918*/ 	.word	0x00000088
        /*091c*/ 	.short	0x010a
        /*091e*/ 	.byte	0xff
	.zero		1


	//   ....[129]....
        /*0920*/ 	.word	0x0000e900
        /*0924*/ 	.word	0x00000000
        /*0928*/ 	.word	0x00000070
        /*092c*/ 	.short	0x010a
        /*092e*/ 	.byte	0xff
	.zero		1


	//   ....[130]....
        /*0930*/ 	.word	0x0000e960
        /*0934*/ 	.word	0x00000000
        /*0938*/ 	.word	0x00000078
        /*093c*/ 	.short	0x010a
        /*093e*/ 	.byte	0xff
	.zero		1


	//   ....[131]....
        /*0940*/ 	.word	0x0000e9c0
        /*0944*/ 	.word	0x00000000
        /*0948*/ 	.word	0x00000080
        /*094c*/ 	.short	0x010a
        /*094e*/ 	.byte	0xff
	.zero		1


	//   ....[132]....
        /*0950*/ 	.word	0x0000ea10
        /*0954*/ 	.word	0x00000000
        /*0958*/ 	.word	0x000000a0
        /*095c*/ 	.short	0x010a
        /*095e*/ 	.byte	0xff
	.zero		1


	//   ....[133]....
        /*0960*/ 	.word	0x0000ea60
        /*0964*/ 	.word	0x00000003
        /*0968*/ 	.word	0x00000050
        /*096c*/ 	.short	0x010a
        /*096e*/ 	.byte	0xff
	.zero		1


	//   ....[134]....
        /*0970*/ 	.word	0x0000eab0
        /*0974*/ 	.word	0x000000c9
        /*0978*/ 	.word	0x000000c0
        /*097c*/ 	.short	0x010a
        /*097e*/ 	.byte	0xff
	.zero		1


	//----- nvinfo : EIATTR_NUM_MBARRIERS
	.align		4
.L_47:
        /*0980*/ 	.byte	0x03, 0x38
        /*0982*/ 	.short	0x0021


	//----- nvinfo : EIATTR_EXIT_INSTR_OFFSETS
	.align		4
        /*0984*/ 	.byte	0x04, 0x1c
        /*0986*/ 	.short	(.L_49 - .L_48)


	//   ....[0]....
.L_48:
        /*0988*/ 	.word	0x00002820


	//   ....[1]....
        /*098c*/ 	.word	0x00002d20


	//   ....[2]....
        /*0990*/ 	.word	0x00002d80


	//   ....[3]....
        /*0994*/ 	.word	0x00003fe0


	//   ....[4]....
        /*0998*/ 	.word	0x00005040


	//   ....[5]....
        /*099c*/ 	.word	0x00005080


	//   ....[6]....
        /*09a0*/ 	.word	0x0000de30


	//   ....[7]....
        /*09a4*/ 	.word	0x0000deb0


	//   ....[8]....
        /*09a8*/ 	.word	0x0000dee0


	//   ....[9]....
        /*09ac*/ 	.word	0x0000df60


	//----- nvinfo : EIATTR_MAX_THREADS
	.align		4
.L_49:
        /*09b0*/ 	.byte	0x04, 0x05
        /*09b2*/ 	.short	(.L_51 - .L_50)
.L_50:
        /*09b4*/ 	.word	0x00000100
        /*09b8*/ 	.word	0x00000001
        /*09bc*/ 	.word	0x00000001


	//----- nvinfo : EIATTR_CRS_STACK_SIZE
	.align		4
.L_51:
        /*09c0*/ 	.byte	0x04, 0x1e
        /*09c2*/ 	.short	(.L_53 - .L_52)
.L_52:
        /*09c4*/ 	.word	0x00000000


	//----- nvinfo : EIATTR_CBANK_PARAM_SIZE
	.align		4
.L_53:
        /*09c8*/ 	.byte	0x03, 0x19
        /*09ca*/ 	.short	0x0800


	//----- nvinfo : EIATTR_PARAM_CBANK
	.align		4
        /*09cc*/ 	.byte	0x04, 0x0a
        /*09ce*/ 	.short	(.L_55 - .L_54)
	.align		4
.L_54:
        /*09d0*/ 	.word	index@(.nv.constant0._ZN7cutlass13device_kernelINS_4gemm6kernel13GemmUniversalIN4cute5tupleIJiiiiEEENS1_10collective13CollectiveMmaINS1_35MainloopSm100TmaUmmaWarpSpecializedILi5ELi2ELi2ENS5_IJNS4_1CILi2EEENSA_ILi1EEESC_EEEEENS5_IJNSA_ILi256EEESF_NSA_ILi64EEEEEENS_6half_tENS5_IJlSC_lEEESI_SJ_NS4_8TiledMMAINS4_8MMA_AtomIJNS4_26SM100_MMA_F16BF16_2x1SM_SSISI_SI_fLi256ELi256ELNS4_4UMMA5MajorE0ELSO_0ELNSN_7ScaleInE0ELSP_0EEEEEENS4_6LayoutINS5_IJSC_SC_SC_EEENS5_IJNSA_ILi0EEESU_SU_EEEEENS5_IJNS4_10UnderscoreESX_SX_EEEEENS4_18SM100_TMA_2SM_LOADENS4_14ComposedLayoutINS4_7SwizzleILi3ELi4ELi3EEENS4_18smem_ptr_flag_bitsILi16EEENSS_INS5_IJNSA_ILi8EEESG_EEENS5_IJSG_SC_EEEEEEEvNS4_8identityES10_S1A_vS1B_EENS_8epilogue10collective18CollectiveEpilogueINS1D_23Sm100TmaWarpSpecializedILi4ELi2ELi64ELb1ELb0EEEJNS5_IJNSA_ILi128EEESF_SG_EEENS5_IJNSS_IS1I_SC_EENSS_ISG_SC_EEEEESI_SJ_SI_SJ_NS1D_6fusion15FusionCallbacksIS1H_NS1N_13LinCombEltActINS1D_6thread4GELUESI_fSI_fLNS_15FloatRoundStyleE2EEES1J_S1M_JEEENS4_5SM1004TMEM4LOAD26SM100_TMEM_LOAD_32dp32b64xENS4_13SM90_TMA_LOADES1A_NS4_39AutoVectorizingCopyWithAssumedAlignmentILi128EEENS4_14SM90_TMA_STOREES1A_S21_S21_EEEvvEEEEvNT_6ParamsE)
        /*09d4*/ 	.short	0x0380
        /*09d6*/ 	.short	0x0800


	//----- nvinfo : EIATTR_SW_WAR
	.align		4
.L_55:
        /*09d8*/ 	.byte	0x04, 0x36
        /*09da*/ 	.short	(.L_57 - .L_56)
.L_56:
        /*09dc*/ 	.word	0x00000008
.L_57:


//--------------------- .nv.callgraph             --------------------------
	.section	.nv.callgraph,"",@"SHT_CUDA_CALLGRAPH"
	.align	4
	.sectionentsize	8
	.align		4
        /*0000*/ 	.word	0x00000000
	.align		4
        /*0004*/ 	.word	0xffffffff
	.align		4
        /*0008*/ 	.word	index@(_ZN7cutlass13device_kernelINS_4gemm6kernel13GemmUniversalIN4cute5tupleIJiiiiEEENS1_10collective13CollectiveMmaINS1_35MainloopSm100TmaUmmaWarpSpecializedILi5ELi2ELi2ENS5_IJNS4_1CILi2EEENSA_ILi1EEESC_EEEEENS5_IJNSA_ILi256EEESF_NSA_ILi64EEEEEENS_6half_tENS5_IJlSC_lEEESI_SJ_NS4_8TiledMMAINS4_8MMA_AtomIJNS4_26SM100_MMA_F16BF16_2x1SM_SSISI_SI_fLi256ELi256ELNS4_4UMMA5MajorE0ELSO_0ELNSN_7ScaleInE0ELSP_0EEEEEENS4_6LayoutINS5_IJSC_SC_SC_EEENS5_IJNSA_ILi0EEESU_SU_EEEEENS5_IJNS4_10UnderscoreESX_SX_EEEEENS4_18SM100_TMA_2SM_LOADENS4_14ComposedLayoutINS4_7SwizzleILi3ELi4ELi3EEENS4_18smem_ptr_flag_bitsILi16EEENSS_INS5_IJNSA_ILi8EEESG_EEENS5_IJSG_SC_EEEEEEEvNS4_8identityES10_S1A_vS1B_EENS_8epilogue10collective18CollectiveEpilogueINS1D_23Sm100TmaWarpSpecializedILi4ELi2ELi64ELb1ELb0EEEJNS5_IJNSA_ILi128EEESF_SG_EEENS5_IJNSS_IS1I_SC_EENSS_ISG_SC_EEEEESI_SJ_SI_SJ_NS1D_6fusion15FusionCallbacksIS1H_NS1N_13LinCombEltActINS1D_6thread4GELUESI_fSI_fLNS_15FloatRoundStyleE2EEES1J_S1M_JEEENS4_5SM1004TMEM4LOAD26SM100_TMEM_LOAD_32dp32b64xENS4_13SM90_TMA_LOADES1A_NS4_39AutoVectorizingCopyWithAssumedAlignmentILi128EEENS4_14SM90_TMA_STOREES1A_S21_S21_EEEvvEEEEvNT_6ParamsE)
	.align		4
        /*000c*/ 	.word	index@(__assertfail)
	.align		4
        /*0010*/ 	.word	0x00000000
	.align		4
        /*0014*/ 	.word	0xfffffffe
	.align		4
        /*0018*/ 	.word	0x00000000
	.align		4
        /*001c*/ 	.word	0xfffffffd
	.align		4
        /*0020*/ 	.word	0x00000000
	.align		4
        /*0024*/ 	.word	0xfffffffc


//--------------------- .nv.constant4             --------------------------
	.section	.nv.constant4,"a",@progbits
	.align	8
	.align		8
.nv.constant4:
        /*0000*/ 	.dword	__assertfail
	.align		8
        /*0008*/ 	.dword	__unnamed_1
	.align		8
        /*0010*/ 	.dword	__unnamed_2
	.align		8
        /*0018*/ 	.dword	_ZN39_INTERNAL_1ff2e234_4_k_cu_9a6b3036_29444cuda3std3__45__cpo5beginE
	.align		8
        /*0020*/ 	.dword	_ZN39_INTERNAL_1ff2e234_4_k_cu_9a6b3036_29444cuda3std3__45__cpo3endE
	.align		8
        /*0028*/ 	.dword	_ZN39_INTERNAL_1ff2e234_4_k_cu_9a6b3036_29444cuda3std3__45__cpo6cbeginE
	.align		8
        /*0030*/ 	.dword	_ZN39_INTERNAL_1ff2e234_4_k_cu_9a6b3036_29444cuda3std3__45__cpo4cendE
	.align		8
        /*0038*/ 	.dword	_ZN39_INTERNAL_1ff2e234_4_k_cu_9a6b3036_29444cuda3std3__441_GLOBAL__N__1ff2e234_4_k_cu_9a6b3036_29446ignoreE
	.align		8
        /*0040*/ 	.dword	_ZN39_INTERNAL_1ff2e234_4_k_cu_9a6b3036_29444cuda3std3__419piecewise_constructE
	.align		8
        /*0048*/ 	.dword	_ZN39_INTERNAL_1ff2e234_4_k_cu_9a6b3036_29444cuda3std3__48in_placeE
	.align		8
        /*0050*/ 	.dword	_ZN39_INTERNAL_1ff2e234_4_k_cu_9a6b3036_29444cuda3std6ranges3__45__cpo4swapE
	.align		8
        /*0058*/ 	.dword	_ZN39_INTERNAL_1ff2e234_4_k_cu_9a6b3036_29444cuda3std6ranges3__45__cpo9iter_moveE
	.align		8
        /*0060*/ 	.dword	_ZN39_INTERNAL_1ff2e234_4_k_cu_9a6b3036_29444cute7productE
	.align		8
        /*0068*/ 	.dword	_ZN39_INTERNAL_1ff2e234_4_k_cu_9a6b3036_29444cute1_E
	.align		8
        /*0070*/ 	.dword	$str$25
	.align		8
        /*0078*/ 	.dword	$str$26
	.align		8
        /*0080*/ 	.dword	$str$27
	.align		8
        /*0088*/ 	.dword	$str$28


//--------------------- .text._ZN7cutlass13device_kernelINS_4gemm6kernel13GemmUniversalIN4cute5tupleIJiiiiEEENS1_10collective13CollectiveMmaINS1_35MainloopSm100TmaUmmaWarpSpecializedILi5ELi2ELi2ENS5_IJNS4_1CILi2EEENSA_ILi1EEESC_EEEEENS5_IJNSA_ILi256EEESF_NSA_ILi64EEEEEENS_6half_tENS5_IJlSC_lEEESI_SJ_NS4_8TiledMMAINS4_8MMA_AtomIJNS4_26SM100_MMA_F16BF16_2x1SM_SSISI_SI_fLi256ELi256ELNS4_4UMMA5MajorE0ELSO_0ELNSN_7ScaleInE0ELSP_0EEEEEENS4_6LayoutINS5_IJSC_SC_SC_EEENS5_IJNSA_ILi0EEESU_SU_EEEEENS5_IJNS4_10UnderscoreESX_SX_EEEEENS4_18SM100_TMA_2SM_LOADENS4_14ComposedLayoutINS4_7SwizzleILi3ELi4ELi3EEENS4_18smem_ptr_flag_bitsILi16EEENSS_INS5_IJNSA_ILi8EEESG_EEENS5_IJSG_SC_EEEEEEEvNS4_8identityES10_S1A_vS1B_EENS_8epilogue10collective18CollectiveEpilogueINS1D_23Sm100TmaWarpSpecializedILi4ELi2ELi64ELb1ELb0EEEJNS5_IJNSA_ILi128EEESF_SG_EEENS5_IJNSS_IS1I_SC_EENSS_ISG_SC_EEEEESI_SJ_SI_SJ_NS1D_6fusion15FusionCallbacksIS1H_NS1N_13LinCombEltActINS1D_6thread4GELUESI_fSI_fLNS_15FloatRoundStyleE2EEES1J_S1M_JEEENS4_5SM1004TMEM4LOAD26SM100_TMEM_LOAD_32dp32b64xENS4_13SM90_TMA_LOADES1A_NS4_39AutoVectorizingCopyWithAssumedAlignmentILi128EEENS4_14SM90_TMA_STOREES1A_S21_S21_EEEvvEEEEvNT_6ParamsE --------------------------
	.section	.text._ZN7cutlass13device_kernelINS_4gemm6kernel13GemmUniversalIN4cute5tupleIJiiiiEEENS1_10collective13CollectiveMmaINS1_35MainloopSm100TmaUmmaWarpSpecializedILi5ELi2ELi2ENS5_IJNS4_1CILi2EEENSA_ILi1EEESC_EEEEENS5_IJNSA_ILi256EEESF_NSA_ILi64EEEEEENS_6half_tENS5_IJlSC_lEEESI_SJ_NS4_8TiledMMAINS4_8MMA_AtomIJNS4_26SM100_MMA_F16BF16_2x1SM_SSISI_SI_fLi256ELi256ELNS4_4UMMA5MajorE0ELSO_0ELNSN_7ScaleInE0ELSP_0EEEEEENS4_6LayoutINS5_IJSC_SC_SC_EEENS5_IJNSA_ILi0EEESU_SU_EEEEENS5_IJNS4_10UnderscoreESX_SX_EEEEENS4_18SM100_TMA_2SM_LOADENS4_14ComposedLayoutINS4_7SwizzleILi3ELi4ELi3EEENS4_18smem_ptr_flag_bitsILi16EEENSS_INS5_IJNSA_ILi8EEESG_EEENS5_IJSG_SC_EEEEEEEvNS4_8identityES10_S1A_vS1B_EENS_8epilogue10collective18CollectiveEpilogueINS1D_23Sm100TmaWarpSpecializedILi4ELi2ELi64ELb1ELb0EEEJNS5_IJNSA_ILi128EEESF_SG_EEENS5_IJNSS_IS1I_SC_EENSS_ISG_SC_EEEEESI_SJ_SI_SJ_NS1D_6fusion15FusionCallbacksIS1H_NS1N_13LinCombEltActINS1D_6thread4GELUESI_fSI_fLNS_15FloatRoundStyleE2EEES1J_S1M_JEEENS4_5SM1004TMEM4LOAD26SM100_TMEM_LOAD_32dp32b64xENS4_13SM90_TMA_LOADES1A_NS4_39AutoVectorizingCopyWithAssumedAlignmentILi128EEENS4_14SM90_TMA_STOREES1A_S21_S21_EEEvvEEEEvNT_6ParamsE,"ax",@progbits
	.align	128
.text._ZN7cutlass13device_kernelINS_4gemm6kernel13GemmUniversalIN4cute5tupleIJiiiiEEENS1_10collective13CollectiveMmaINS1_35MainloopSm100TmaUmmaWarpSpecializedILi5ELi2ELi2ENS5_IJNS4_1CILi2EEENSA_ILi1EEESC_EEEEENS5_IJNSA_ILi256EEESF_NSA_ILi64EEEEEENS_6half_tENS5_IJlSC_lEEESI_SJ_NS4_8TiledMMAINS4_8MMA_AtomIJNS4_26SM100_MMA_F16BF16_2x1SM_SSISI_SI_fLi256ELi256ELNS4_4UMMA5MajorE0ELSO_0ELNSN_7ScaleInE0ELSP_0EEEEEENS4_6LayoutINS5_IJSC_SC_SC_EEENS5_IJNSA_ILi0EEESU_SU_EEEEENS5_IJNS4_10UnderscoreESX_SX_EEEEENS4_18SM100_TMA_2SM_LOADENS4_14ComposedLayoutINS4_7SwizzleILi3ELi4ELi3EEENS4_18smem_ptr_flag_bitsILi16EEENSS_INS5_IJNSA_ILi8EEESG_EEENS5_IJSG_SC_EEEEEEEvNS4_8identityES10_S1A_vS1B_EENS_8epilogue10collective18CollectiveEpilogueINS1D_23Sm100TmaWarpSpecializedILi4ELi2ELi64ELb1ELb0EEEJNS5_IJNSA_ILi128EEESF_SG_EEENS5_IJNSS_IS1I_SC_EENSS_ISG_SC_EEEEESI_SJ_SI_SJ_NS1D_6fusion15FusionCallbacksIS1H_NS1N_13LinCombEltActINS1D_6thread4GELUESI_fSI_fLNS_15FloatRoundStyleE2EEES1J_S1M_JEEENS4_5SM1004TMEM4LOAD26SM100_TMEM_LOAD_32dp32b64xENS4_13SM90_TMA_LOADES1A_NS4_39AutoVectorizingCopyWithAssumedAlignmentILi128EEENS4_14SM90_TMA_STOREES1A_S21_S21_EEEvvEEEEvNT_6ParamsE:
        .type           _ZN7cutlass13device_kernelINS_4gemm6kernel13GemmUniversalIN4cute5tupleIJiiiiEEENS1_10collective13CollectiveMmaINS1_35MainloopSm100TmaUmmaWarpSpecializedILi5ELi2ELi2ENS5_IJNS4_1CILi2EEENSA_ILi1EEESC_EEEEENS5_IJNSA_ILi256EEESF_NSA_ILi64EEEEEENS_6half_tENS5_IJlSC_lEEESI_SJ_NS4_8TiledMMAINS4_8MMA_AtomIJNS4_26SM100_MMA_F16BF16_2x1SM_SSISI_SI_fLi256ELi256ELNS4_4UMMA5MajorE0ELSO_0ELNSN_7ScaleInE0ELSP_0EEEEEENS4_6LayoutINS5_IJSC_SC_SC_EEENS5_IJNSA_ILi0EEESU_SU_EEEEENS5_IJNS4_10UnderscoreESX_SX_EEEEENS4_18SM100_TMA_2SM_LOADENS4_14ComposedLayoutINS4_7SwizzleILi3ELi4ELi3EEENS4_18smem_ptr_flag_bitsILi16EEENSS_INS5_IJNSA_ILi8EEESG_EEENS5_IJSG_SC_EEEEEEEvNS4_8identityES10_S1A_vS1B_EENS_8epilogue10collective18CollectiveEpilogueINS1D_23Sm100TmaWarpSpecializedILi4ELi2ELi64ELb1ELb0EEEJNS5_IJNSA_ILi128EEESF_SG_EEENS5_IJNSS_IS1I_SC_EENSS_ISG_SC_EEEEESI_SJ_SI_SJ_NS1D_6fusion15FusionCallbacksIS1H_NS1N_13LinCombEltActINS1D_6thread4GELUESI_fSI_fLNS_15FloatRoundStyleE2EEES1J_S1M_JEEENS4_5SM1004TMEM4LOAD26SM100_TMEM_LOAD_32dp32b64xENS4_13SM90_TMA_LOADES1A_NS4_39AutoVectorizingCopyWithAssumedAlignmentILi128EEENS4_14SM90_TMA_STOREES1A_S21_S21_EEEvvEEEEvNT_6ParamsE,@function
        .size           _ZN7cutlass13device_kernelINS_4gemm6kernel13GemmUniversalIN4cute5tupleIJiiiiEEENS1_10collective13CollectiveMmaINS1_35MainloopSm100TmaUmmaWarpSpecializedILi5ELi2ELi2ENS5_IJNS4_1CILi2EEENSA_ILi1EEESC_EEEEENS5_IJNSA_ILi256EEESF_NSA_ILi64EEEEEENS_6half_tENS5_IJlSC_lEEESI_SJ_NS4_8TiledMMAINS4_8MMA_AtomIJNS4_26SM100_MMA_F16BF16_2x1SM_SSISI_SI_fLi256ELi256ELNS4_4UMMA5MajorE0ELSO_0ELNSN_7ScaleInE0ELSP_0EEEEEENS4_6LayoutINS5_IJSC_SC_SC_EEENS5_IJNSA_ILi0EEESU_SU_EEEEENS5_IJNS4_10UnderscoreESX_SX_EEEEENS4_18SM100_TMA_2SM_LOADENS4_14ComposedLayoutINS4_7SwizzleILi3ELi4ELi3EEENS4_18smem_ptr_flag_bitsILi16EEENSS_INS5_IJNSA_ILi8EEESG_EEENS5_IJSG_SC_EEEEEEEvNS4_8identityES10_S1A_vS1B_EENS_8epilogue10collective18CollectiveEpilogueINS1D_23Sm100TmaWarpSpecializedILi4ELi2ELi64ELb1ELb0EEEJNS5_IJNSA_ILi128EEESF_SG_EEENS5_IJNSS_IS1I_SC_EENSS_ISG_SC_EEEEESI_SJ_SI_SJ_NS1D_6fusion15FusionCallbacksIS1H_NS1N_13LinCombEltActINS1D_6thread4GELUESI_fSI_fLNS_15FloatRoundStyleE2EEES1J_S1M_JEEENS4_5SM1004TMEM4LOAD26SM100_TMEM_LOAD_32dp32b64xENS4_13SM90_TMA_LOADES1A_NS4_39AutoVectorizingCopyWithAssumedAlignmentILi128EEENS4_14SM90_TMA_STOREES1A_S21_S21_EEEvvEEEEvNT_6ParamsE,(.L_x_178 - _ZN7cutlass13device_kernelINS_4gemm6kernel13GemmUniversalIN4cute5tupleIJiiiiEEENS1_10collective13CollectiveMmaINS1_35MainloopSm100TmaUmmaWarpSpecializedILi5ELi2ELi2ENS5_IJNS4_1CILi2EEENSA_ILi1EEESC_EEEEENS5_IJNSA_ILi256EEESF_NSA_ILi64EEEEEENS_6half_tENS5_IJlSC_lEEESI_SJ_NS4_8TiledMMAINS4_8MMA_AtomIJNS4_26SM100_MMA_F16BF16_2x1SM_SSISI_SI_fLi256ELi256ELNS4_4UMMA5MajorE0ELSO_0ELNSN_7ScaleInE0ELSP_0EEEEEENS4_6LayoutINS5_IJSC_SC_SC_EEENS5_IJNSA_ILi0EEESU_SU_EEEEENS5_IJNS4_10UnderscoreESX_SX_EEEEENS4_18SM100_TMA_2SM_LOADENS4_14ComposedLayoutINS4_7SwizzleILi3ELi4ELi3EEENS4_18smem_ptr_flag_bitsILi16EEENSS_INS5_IJNSA_ILi8EEESG_EEENS5_IJSG_SC_EEEEEEEvNS4_8identityES10_S1A_vS1B_EENS_8epilogue10collective18CollectiveEpilogueINS1D_23Sm100TmaWarpSpecializedILi4ELi2ELi64ELb1ELb0EEEJNS5_IJNSA_ILi128EEESF_SG_EEENS5_IJNSS_IS1I_SC_EENSS_ISG_SC_EEEEESI_SJ_SI_SJ_NS1D_6fusion15FusionCallbacksIS1H_NS1N_13LinCombEltActINS1D_6thread4GELUESI_fSI_fLNS_15FloatRoundStyleE2EEES1J_S1M_JEEENS4_5SM1004TMEM4LOAD26SM100_TMEM_LOAD_32dp32b64xENS4_13SM90_TMA_LOADES1A_NS4_39AutoVectorizingCopyWithAssumedAlignmentILi128EEENS4_14SM90_TMA_STOREES1A_S21_S21_EEEvvEEEEvNT_6ParamsE)
        .other          _ZN7cutlass13device_kernelINS_4gemm6kernel13GemmUniversalIN4cute5tupleIJiiiiEEENS1_10collective13CollectiveMmaINS1_35MainloopSm100TmaUmmaWarpSpecializedILi5ELi2ELi2ENS5_IJNS4_1CILi2EEENSA_ILi1EEESC_EEEEENS5_IJNSA_ILi256EEESF_NSA_ILi64EEEEEENS_6half_tENS5_IJlSC_lEEESI_SJ_NS4_8TiledMMAINS4_8MMA_AtomIJNS4_26SM100_MMA_F16BF16_2x1SM_SSISI_SI_fLi256ELi256ELNS4_4UMMA5MajorE0ELSO_0ELNSN_7ScaleInE0ELSP_0EEEEEENS4_6LayoutINS5_IJSC_SC_SC_EEENS5_IJNSA_ILi0EEESU_SU_EEEEENS5_IJNS4_10UnderscoreESX_SX_EEEEENS4_18SM100_TMA_2SM_LOADENS4_14ComposedLayoutINS4_7SwizzleILi3ELi4ELi3EEENS4_18smem_ptr_flag_bitsILi16EEENSS_INS5_IJNSA_ILi8EEESG_EEENS5_IJSG_SC_EEEEEEEvNS4_8identityES10_S1A_vS1B_EENS_8epilogue10collective18CollectiveEpilogueINS1D_23Sm100TmaWarpSpecializedILi4ELi2ELi64ELb1ELb0EEEJNS5_IJNSA_ILi128EEESF_SG_EEENS5_IJNSS_IS1I_SC_EENSS_ISG_SC_EEEEESI_SJ_SI_SJ_NS1D_6fusion15FusionCallbacksIS1H_NS1N_13LinCombEltActINS1D_6thread4GELUESI_fSI_fLNS_15FloatRoundStyleE2EEES1J_S1M_JEEENS4_5SM1004TMEM4LOAD26SM100_TMEM_LOAD_32dp32b64xENS4_13SM90_TMA_LOADES1A_NS4_39AutoVectorizingCopyWithAssumedAlignmentILi128EEENS4_14SM90_TMA_STOREES1A_S21_S21_EEEvvEEEEvNT_6ParamsE,@"STO_CUDA_ENTRY STV_DEFAULT"
_ZN7cutlass13device_kernelINS_4gemm6kernel13GemmUniversalIN4cute5tupleIJiiiiEEENS1_10collective13CollectiveMmaINS1_35MainloopSm100TmaUmmaWarpSpecializedILi5ELi2ELi2ENS5_IJNS4_1CILi2EEENSA_ILi1EEESC_EEEEENS5_IJNSA_ILi256EEESF_NSA_ILi64EEEEEENS_6half_tENS5_IJlSC_lEEESI_SJ_NS4_8TiledMMAINS4_8MMA_AtomIJNS4_26SM100_MMA_F16BF16_2x1SM_SSISI_SI_fLi256ELi256ELNS4_4UMMA5MajorE0ELSO_0ELNSN_7ScaleInE0ELSP_0EEEEEENS4_6LayoutINS5_IJSC_SC_SC_EEENS5_IJNSA_ILi0EEESU_SU_EEEEENS5_IJNS4_10UnderscoreESX_SX_EEEEENS4_18SM100_TMA_2SM_LOADENS4_14ComposedLayoutINS4_7SwizzleILi3ELi4ELi3EEENS4_18smem_ptr_flag_bitsILi16EEENSS_INS5_IJNSA_ILi8EEESG_EEENS5_IJSG_SC_EEEEEEEvNS4_8identityES10_S1A_vS1B_EENS_8epilogue10collective18CollectiveEpilogueINS1D_23Sm100TmaWarpSpecializedILi4ELi2ELi64ELb1ELb0EEEJNS5_IJNSA_ILi128EEESF_SG_EEENS5_IJNSS_IS1I_SC_EENSS_ISG_SC_EEEEESI_SJ_SI_SJ_NS1D_6fusion15FusionCallbacksIS1H_NS1N_13LinCombEltActINS1D_6thread4GELUESI_fSI_fLNS_15FloatRoundStyleE2EEES1J_S1M_JEEENS4_5SM1004TMEM4LOAD26SM100_TMEM_LOAD_32dp32b64xENS4_13SM90_TMA_LOADES1A_NS4_39AutoVectorizingCopyWithAssumedAlignmentILi128EEENS4_14SM90_TMA_STOREES1A_S21_S21_EEEvvEEEEvNT_6ParamsE:
[----:B------:R-:W1:Y:S01]  /*0000*/  LDC R1, c[0x0][0x37c] ;  /* 0x0000df00ff017b82 */ /* 0x000e620000000800 */
[----:B------:R-:W2:Y:S01]  /*0010*/  S2R R196, SR_TID.X ;  /* 0x0000000000c47919 */ /* 0x000ea20000002100 */
[----:B------:R-:W3:Y:S06]  /*0020*/  LDCU.64 UR8, c[0x0][0x890] ;  /* 0x00011200ff0877ac */ /* 0x000eec0008000a00 */
[----:B------:R-:W4:Y:S01]  /*0030*/  S2UR UR37, SR_CgaCtaId ;  /* 0x00000000002579c3 */ /* 0x000f220000008800 */
[----:B------:R-:W-:Y:S02]  /*0040*/  PRMT R174, RZ, 0x7610, R174 ;  /* 0x00007610ffae7816 */ /* 0x000fe400000000ae */
[----:B------:R-:W-:Y:S01]  /*0050*/  ELECT P0, URZ, PT ;  /* 0x0000000000ff782f */ /* 0x000fe20003800000 */
[----:B------:R-:W1:Y:S01]  /*0060*/  LDCU.64 UR38, c[0x0][0x358] ;  /* 0x00006b00ff2677ac */ /* 0x000e620008000a00 */
[----:B---3--:R-:W-:-:S04]  /*0070*/  UISETP.NE.U32.AND UP2, UPT, UR8, URZ, UPT ;  /* 0x000000ff0800728c */ /* 0x008fc8000bf45070 */
[----:B------:R-:W-:Y:S02]  /*0080*/  UISETP.NE.AND.EX UP2, UPT, UR9, URZ, UPT, UP2 ;  /* 0x000000ff0900728c */ /* 0x000fe4000bf45320 */
[----:B----4-:R-:W-:Y:S02]  /*0090*/  ULOP3.LUT UR5, UR37, 0x1, URZ, 0xc0, !UPT ;  /* 0x0000000125057892 */ /* 0x010fe4000f8ec0ff */
[----:B------:R-:W-:Y:S01]  /*00a0*/  ULOP3.LUT UR4, UR37, 0x1, URZ, 0x3c, !UPT ;  /* 0x0000000125047892 */ /* 0x000fe2000f8e3cff */
[----:B--2---:R-:W-:-:S05]  /*00b0*/  SHF.R.U32.HI R197, RZ, 0x5, R196 ;  /* 0x00000005ffc57819 */ /* 0x004fca00000116c4 */
[----:B------:R-:W2:Y:S02]  /*00c0*/  SHFL.IDX PT, R0, R197, RZ, 0x1f ;  /* 0x00001fffc5007589 */ /* 0x000ea400000e0000 */
[----:B--2---:R-:W-:Y:S01]  /*00d0*/  R2UR UR10, R0 ;  /* 0x00000000000a72ca */ /* 0x004fe200000e0000 */
[----:B-1----:R-:W-:Y:S05]  /*00e0*/  BRA.U UP2, `(.L_x_0) ;  /* 0x00000001022c7547 */ /* 0x002fea000b800000 */
[----:B------:R-:W1:Y:S02]  /*00f0*/  LDCU.64 UR6, c[0x0][0x888] ;  /* 0x00011100ff0677ac */ /* 0x000e640008000a00 */
[----:B-1----:R-:W-:-:S04]  /*0100*/  UISETP.NE.U32.AND UP0, UPT, UR6, URZ, UPT ;  /* 0x000000ff0600728c */ /* 0x002fc8000bf05070 */
[----:B------:R-:W-:-:S09]  /*0110*/  UISETP.NE.AND.EX UP0, UPT, UR7, URZ, UPT, UP0 ;  /* 0x000000ff0700728c */ /* 0x000fd2000bf05300 */
[----:B------:R-:W-:Y:S05]  /*0120*/  BRA.U !UP0, `(.L_x_1) ;  /* 0x0000000108107547 */ /* 0x000fea000b800000 */
[----:B------:R-:W1:Y:S02]  /*0130*/  LDC.64 R138, c[0x0][0x888] ;  /* 0x00022200ff8a7b82 */ /* 0x000e640000000a00 */
[----:B-1----:R1:W5:Y:S01]  /*0140*/  LDG.E R138, desc[UR38][R138.64] ;  /* 0x000000268a8a7981 */ /* 0x002362000c1e1900 */
[----:B------:R-:W-:Y:S01]  /*0150*/  HFMA2 R174, -RZ, RZ, 0, 5.9604644775390625e-08 ;  /* 0x00000001ffae7431 */ /* 0x000fe200000001ff */
[----:B------:R-:W-:Y:S05]  /*0160*/  BRA `(.L_x_0) ;  /* 0x00000000000c7947 */ /* 0x000fea0003800000 */
.L_x_1:
[----:B------:R-:W1:Y:S01]  /*0170*/  LDCU UR6, c[0x0][0x880] ;  /* 0x00011000ff0677ac */ /* 0x000e620008000800 */
[----:B------:R-:W-:Y:S01]  /*0180*/  HFMA2 R174, -RZ, RZ, 0, 5.9604644775390625e-08 ;  /* 0x00000001ffae7431 */ /* 0x000fe200000001ff */
[----:B-1----:R-:W-:-:S07]  /*0190*/  MOV R138, UR6 ;  /* 0x00000006008a7c02 */ /* 0x002fce0008000f00 */
.L_x_0:
[----:B------:R-:W2:Y:S02]  /*01a0*/  LDCU.64 UR6, c[0x0][0x8b0] ;  /* 0x00011600ff0677ac */ /* 0x000ea40008000a00 */
[----:B--2---:R-:W-:-:S04]  /*01b0*/  UISETP.NE.U32.AND UP0, UPT, UR6, URZ, UPT ;  /* 0x000000ff0600728c */ /* 0x004fc8000bf05070 */
[----:B------:R-:W-:-:S09]  /*01c0*/  UISETP.NE.AND.EX UP0, UPT, UR7, URZ, UPT, UP0 ;  /* 0x000000ff0700728c */ /* 0x000fd2000bf05300 */
[----:B------:R-:W-:Y:S05]  /*01d0*/  BRA.U UP0, `(.L_x_2) ;  /* 0x0000000100247547 */ /* 0x000fea000b800000 */
[----:B------:R-:W2:Y:S02]  /*01e0*/  LDCU.64 UR6, c[0x0][0x8a8] ;  /* 0x00011500ff0677ac */ /* 0x000ea40008000a00 */
[----:B--2---:R-:W-:-:S04]  /*01f0*/  UISETP.NE.U32.AND UP0, UPT, UR6, URZ, UPT ;  /* 0x000000ff0600728c */ /* 0x004fc8000bf05070 */
[----:B------:R-:W-:-:S09]  /*0200*/  UISETP.NE.AND.EX UP0, UPT, UR7, URZ, UPT, UP0 ;  /* 0x000000ff0700728c */ /* 0x000fd2000bf05300 */
[----:B------:R-:W-:Y:S05]  /*0210*/  BRA.U !UP0, `(.L_x_3) ;  /* 0x00000001080c7547 */ /* 0x000fea000b800000 */
[----:B------:R-:W2:Y:S02]  /*0220*/  LDC.64 R2, c[0x0][0x8a8] ;  /* 0x00022a00ff027b82 */ /* 0x000ea40000000a00 */
[----:B--2---:R2:W5:Y:S01]  /*0230*/  LDG.E R127, desc[UR38][R2.64] ;  /* 0x00000026027f7981 */ /* 0x004562000c1e1900 */
[----:B------:R-:W-:Y:S05]  /*0240*/  BRA `(.L_x_2) ;  /* 0x0000000000087947 */ /* 0x000fea0003800000 */
.L_x_3:
[----:B------:R-:W2:Y:S02]  /*0250*/  LDCU UR6, c[0x0][0x8a0] ;  /* 0x00011400ff0677ac */ /* 0x000ea40008000800 */
[----:B--2---:R-:W-:Y:S02]  /*0260*/  MOV R127, UR6 ;  /* 0x00000006007f7c02 */ /* 0x004fe40008000f00 */
.L_x_2:
[----:B------:R-:W-:Y:S01]  /*0270*/  IMAD.U32 R0, RZ, RZ, UR10 ;  /* 0x0000000aff007e24 */ /* 0x000fe2000f8e00ff */
[----:B------:R-:W-:Y:S04]  /*0280*/  BSSY.RECONVERGENT B0, `(.L_x_4) ;  /* 0x000000c000007945 */ /* 0x000fe80003800200 */
[C---:B------:R-:W-:Y:S02]  /*0290*/  ISETP.NE.OR P2, PT, R0.reuse, 0x1, !P0 ;  /* 0x000000010000780c */ /* 0x040fe40004745670 */
[----:B------:R-:W-:-:S11]  /*02a0*/  ISETP.NE.OR P1, PT, R0, 0x3, !P0 ;  /* 0x000000030000780c */ /* 0x000fd60004725670 */
[----:B------:R-:W-:Y:S05]  /*02b0*/  @P2 BRA `(.L_x_5) ;  /* 0x0000000000202947 */ /* 0x000fea0003800000 */
[----:B------:R-:W3:Y:S02]  /*02c0*/  LDCU.64 UR6, c[0x0][0x348] ;  /* 0x00006900ff0677ac */ /* 0x000ee40008000a00 */
[----:B---3--:R-:W-:Y:S02]  /*02d0*/  UIADD3 UR12, UP1, UPT, UR6, 0x80, URZ ;  /* 0x00000080060c7890 */ /* 0x008fe4000ff3e0ff */
[----:B------:R-:W-:Y:S02]  /*02e0*/  UIADD3 UR6, UP0, UPT, UR6, 0x180, URZ ;  /* 0x0000018006067890 */ /* 0x000fe4000ff1e0ff */
[----:B------:R-:W-:Y:S02]  /*02f0*/  UIADD3.X UR13, UPT, UPT, URZ, UR7, URZ, UP1, !UPT ;  /* 0x00000007ff0d7290 */ /* 0x000fe40008ffe4ff */
[----:B------:R-:W-:-:S07]  /*0300*/  UIADD3.X UR7, UPT, UPT, URZ, UR7, URZ, UP0, !UPT ;  /* 0x00000007ff077290 */ /* 0x000fce00087fe4ff */
[----:B------:R3:W-:Y:S02]  /*0310*/  UTMACCTL.PF [UR12] ;  /* 0x000000000c0079b9 */ /* 0x0007e40008040000 */
[----:B------:R3:W-:Y:S02]  /*0320*/  UTMACCTL.PF [UR6] ;  /* 0x00000000060079b9 */ /* 0x0007e40008040000 */
[----:B---3--:R-:W-:Y:S01]  /*0330*/  NOP ;  /* 0x0000000000007918 */ /* 0x008fe20000000000 */
.L_x_5:
[----:B------:R-:W-:Y:S05]  /*0340*/  BSYNC.RECONVERGENT B0 ;  /* 0x0000000000007941 */ /* 0x000fea0003800200 */
.L_x_4:
[----:B------:R-:W-:Y:S04]  /*0350*/  BSSY.RECONVERGENT B0, `(.L_x_6) ;  /* 0x000000a000007945 */ /* 0x000fe80003800200 */
        /* <DEDUP_REMOVED lines=9> */
.L_x_7:
[----:B------:R-:W-:Y:S05]  /*03f0*/  BSYNC.RECONVERGENT B0 ;  /* 0x0000000000007941 */ /* 0x000fea0003800200 */
.L_x_6:
[----:B------:R-:W3:Y:S01]  /*0400*/  LDCU.64 UR6, c[0x0][0x888] ;  /* 0x00011100ff0677ac */ /* 0x000ee20008000a00 */
[----:B------:R-:W-:Y:S02]  /*0410*/  UISETP.EQ.U32.AND UP1, UPT, UR8, URZ, UPT ;  /* 0x000000ff0800728c */ /* 0x000fe4000bf22070 */
[----:B------:R-:W-:Y:S02]  /*0420*/  UPLOP3.LUT UP5, UPT, UPT, UPT, UPT, 0x40, 0x4 ;  /* 0x000000000004789c */ /* 0x000fe40003fae870 */
[----:B---3--:R-:W-:-:S04]  /*0430*/  UISETP.NE.U32.AND UP0, UPT, UR6, URZ, UPT ;  /* 0x000000ff0600728c */ /* 0x008fc8000bf05070 */
[----:B------:R-:W-:-:S04]  /*0440*/  UISETP.NE.AND.EX UP0, UPT, UR7, URZ, UPT, UP0 ;  /* 0x000000ff0700728c */ /* 0x000fc8000bf05300 */
[----:B------:R-:W-:-:S04]  /*0450*/  UISETP.EQ.OR.EX UP3, UPT, UR9, URZ, !UP0, UP1 ;  /* 0x000000ff0900728c */ /* 0x000fc8000c762710 */
[----:B------:R-:W-:-:S05]  /*0460*/  UP2UR UR45, UPR, URZ, 0x8 ;  /* 0x00000008ff2d7883 */ /* 0x000fca0008000000 */
[----:B------:R-:W-:Y:S07]  /*0470*/  BRA.U !UP3, `(.L_x_8) ;  /* 0x000000010b147547 */ /* 0x000fee000b800000 */
[----:B------:R-:W-:Y:S01]  /*0480*/  PLOP3.LUT P2, PT, PT, PT, UP2, 0x80, 0x8 ;  /* 0x000000000008781c */ /* 0x000fe20003f4f028 */
[----:B------:R-:W-:-:S12]  /*0490*/  UPLOP3.LUT UP5, UPT, UPT, UPT, UP0, 0x40, 0x4 ;  /* 0x000000000004789c */ /* 0x000fd80003fae800 */
[----:B-----5:R-:W-:-:S13]  /*04a0*/  @!P2 FSETP.EQ.AND P1, PT, R138, RZ, PT ;  /* 0x000000ff8a00a20b */ /* 0x020fda0003f22000 */
[----:B------:R-:W-:Y:S01]  /*04b0*/  @!P2 VOTEU.ANY UP1, P1 ;  /* 0x0000000000ffa886 */ /* 0x000fe20000820100 */
[----:B------:R-:W-:-:S11]  /*04c0*/  @!UP2 UPLOP3.LUT UP5, UPT, UPT, UPT, UP1, 0x80, 0x8 ;  /* 0x000000000008a89c */ /* 0x000fd60003faf010 */
.L_x_8:
[----:B------:R-:W3:Y:S01]  /*04d0*/  SHFL.IDX PT, R0, R197, RZ, 0x1f ;  /* 0x00001fffc5007589 */ /* 0x000ee200000e0000 */
[----:B------:R-:W-:-:S04]  /*04e0*/  UISETP.NE.AND UP1, UPT, UR10, 0x2, UPT ;  /* 0x000000020a00788c */ /* 0x000fc8000bf25270 */
[----:B------:R-:W-:Y:S02]  /*04f0*/  UISETP.EQ.AND UP2, UPT, UR5, URZ, !UP1 ;  /* 0x000000ff0500728c */ /* 0x000fe4000cf42270 */
[----:B------:R-:W-:-:S04]  /*0500*/  USEL UR6, URZ, 0x1, UP1 ;  /* 0x00000001ff067887 */ /* 0x000fc80008800000 */
[----:B------:R-:W-:Y:S02]  /*0510*/  PLOP3.LUT P5, PT, P0, PT, UP2, 0x80, 0x8 ;  /* 0x000000000008781c */ /* 0x000fe400007af028 */
[----:B---3--:R-:W-:-:S13]  /*0520*/  ISETP.NE.AND P1, PT, R0, RZ, PT ;  /* 0x000000ff0000720c */ /* 0x008fda0003f25270 */
[----:B------:R-:W-:Y:S05]  /*0530*/  @P1 BRA `(.L_x_9) ;  /* 0x00000000004c1947 */ /* 0x000fea0003800000 */
[----:B------:R-:W-:Y:S01]  /*0540*/  UMOV UR8, 0x400 ;  /* 0x0000040000087882 */ /* 0x000fe20000000000 */
[----:B------:R-:W-:Y:S01]  /*0550*/  UMOV UR7, 0x1 ;  /* 0x0000000100077882 */ /* 0x000fe20000000000 */
[----:B------:R-:W-:Y:S02]  /*0560*/  ULEA UR8, UR37, UR8, 0x18 ;  /* 0x0000000825087291 */ /* 0x000fe4000f8ec0ff */
[----:B------:R-:W-:-:S04]  /*0570*/  UIADD3 UR12, UPT, UPT, -UR7, 0x100000, URZ ;  /* 0x00100000070c7890 */ /* 0x000fc8000fffe1ff */
[----:B------:R-:W-:Y:S02]  /*0580*/  USHF.L.U32 UR13, UR12, 0xb, URZ ;  /* 0x0000000b0c0d7899 */ /* 0x000fe400080006ff */
[----:B------:R-:W-:Y:S01]  /*0590*/  USHF.L.U32 UR12, UR12, 0x1, URZ ;  /* 0x000000010c0c7899 */ /* 0x000fe200080006ff */
[----:B------:R-:W-:Y:S01]  /*05a0*/  ELECT P1, URZ, PT ;  /* 0x0000000000ff782f */ /* 0x000fe20003820000 */
[----:B------:R-:W3:Y:S10]  /*05b0*/  FENCE.VIEW.ASYNC.S ;  /* 0x00000000000073c6 */ /* 0x000ef40000000000 */
[----:B---3--:R3:W4:Y:S01]  /*05c0*/  SYNCS.EXCH.64 URZ, [UR8], UR12 ;  /* 0x0000000c08ff75b2 */ /* 0x0087220008000100 */
[----:B------:R3:W1:Y:S01]  /*05d0*/  SYNCS.EXCH.64 URZ, [UR8+0x28], UR12 ;  /* 0x0000280c08ff75b2 */ /* 0x0006620008000100 */
        /* <DEDUP_REMOVED lines=8> */
[----:B------:R-:W-:Y:S01]  /*0660*/  NOP ;  /* 0x0000000000007918 */ /* 0x000fe20000000000 */
.L_x_9:
[----:B------:R-:W2:Y:S01]  /*0670*/  SHFL.IDX PT, R0, R197, RZ, 0x1f ;  /* 0x00001fffc5007589 */ /* 0x000ea200000e0000 */
[----:B------:R-:W-:Y:S01]  /*0680*/  NOP ;  /* 0x0000000000007918 */ /* 0x000fe20000000000 */
[----:B--2---:R-:W-:-:S13]  /*0690*/  ISETP.NE.AND P1, PT, R0, 0x1, PT ;  /* 0x000000010000780c */ /* 0x004fda0003f25270 */
[----:B------:R-:W-:Y:S05]  /*06a0*/  @P1 BRA `(.L_x_10) ;  /* 0x0000000000541947 */ /* 0x000fea0003800000 */
[----:B------:R-:W-:Y:S01]  /*06b0*/  UMOV UR9, 0x400 ;  /* 0x0000040000097882 */ /* 0x000fe20000000000 */
[----:B---3--:R-:W-:Y:S01]  /*06c0*/  UMOV UR8, 0x20 ;  /* 0x0000002000087882 */ /* 0x008fe20000000000 */
[----:B------:R-:W-:Y:S01]  /*06d0*/  UMOV UR7, 0x80 ;  /* 0x0000008000077882 */ /* 0x000fe20000000000 */
[----:B------:R-:W-:Y:S02]  /*06e0*/  ULEA UR9, UR37, UR9, 0x18 ;  /* 0x0000000925097291 */ /* 0x000fe4000f8ec0ff */
[----:B------:R-:W-:-:S04]  /*06f0*/  UIADD3 UR12, UPT, UPT, -UR8, 0x100000, URZ ;  /* 0x00100000080c7890 */ /* 0x000fc8000fffe1ff */
[----:B------:R-:W-:Y:S02]  /*0700*/  USHF.L.U32 UR13, UR12, 0xb, URZ ;  /* 0x0000000b0c0d7899 */ /* 0x000fe400080006ff */
[----:B------:R-:W-:Y:S02]  /*0710*/  USHF.L.U32 UR12, UR12, 0x1, URZ ;  /* 0x000000010c0c7899 */ /* 0x000fe400080006ff */
[----:B------:R-:W-:-:S04]  /*0720*/  UIADD3 UR14, UPT, UPT, -UR7, 0x100000, URZ ;  /* 0x00100000070e7890 */ /* 0x000fc8000fffe1ff */
[----:B------:R-:W-:Y:S02]  /*0730*/  USHF.L.U32 UR15, UR14, 0xb, URZ ;  /* 0x0000000b0e0f7899 */ /* 0x000fe400080006ff */
[----:B------:R-:W-:Y:S01]  /*0740*/  USHF.L.U32 UR14, UR14, 0x1, URZ ;  /* 0x000000010e0e7899 */ /* 0x000fe200080006ff */
[----:B------:R-:W-:Y:S01]  /*0750*/  ELECT P1, URZ, PT ;  /* 0x0000000000ff782f */ /* 0x000fe20003820000 */
[----:B------:R-:W2:Y:S02]  /*0760*/  FENCE.VIEW.ASYNC.S ;  /* 0x00000000000073c6 */ /* 0x000ea40000000000 */
[----:B--2---:R2:W3:Y:S08]  /*0770*/  SYNCS.EXCH.64 URZ, [UR9+0x50], UR12 ;  /* 0x0000500c09ff75b2 */ /* 0x0044f00008000100 */
        /* <DEDUP_REMOVED lines=8> */
.L_x_10:
[----:B------:R-:W4:Y:S01]  /*0800*/  SHFL.IDX PT, R0, R197, RZ, 0x1f ;  /* 0x00001fffc5007589 */ /* 0x000f2200000e0000 */
[----:B------:R-:W-:Y:S01]  /*0810*/  NOP ;  /* 0x0000000000007918 */ /* 0x000fe20000000000 */
[----:B----4-:R-:W-:-:S13]  /*0820*/  ISETP.NE.AND P1, PT, R0, 0x3, PT ;  /* 0x000000030000780c */ /* 0x010fda0003f25270 */
[----:B------:R-:W-:Y:S05]  /*0830*/  @P1 BRA `(.L_x_11) ;  /* 0x00000000002c1947 */ /* 0x000fea0003800000 */
[----:B---3--:R-:W-:Y:S01]  /*0840*/  UMOV UR8, 0x400 ;  /* 0x0000040000087882 */ /* 0x008fe20000000000 */
[----:B------:R-:W-:Y:S01]  /*0850*/  UMOV UR7, 0x20 ;  /* 0x0000002000077882 */ /* 0x000fe20000000000 */
[----:B------:R-:W-:Y:S02]  /*0860*/  ULEA UR8, UR37, UR8, 0x18 ;  /* 0x0000000825087291 */ /* 0x000fe4000f8ec0ff */
[----:B--2---:R-:W-:-:S04]  /*0870*/  UIADD3 UR12, UPT, UPT, -UR7, 0x100000, URZ ;  /* 0x00100000070c7890 */ /* 0x004fc8000fffe1ff */
[----:B------:R-:W-:Y:S02]  /*0880*/  USHF.L.U32 UR13, UR12, 0xb, URZ ;  /* 0x0000000b0c0d7899 */ /* 0x000fe400080006ff */
[----:B------:R-:W-:Y:S01]  /*0890*/  USHF.L.U32 UR12, UR12, 0x1, URZ ;  /* 0x000000010c0c7899 */ /* 0x000fe200080006ff */
[----:B------:R-:W-:Y:S01]  /*08a0*/  ELECT P1, URZ, PT ;  /* 0x0000000000ff782f */ /* 0x000fe20003820000 */
[----:B------:R-:W2:Y:S10]  /*08b0*/  FENCE.VIEW.ASYNC.S ;  /* 0x00000000000073c6 */ /* 0x000eb40000000000 */
[----:B--2---:R4:W2:Y:S01]  /*08c0*/  SYNCS.EXCH.64 URZ, [UR8+0x90], UR12 ;  /* 0x0000900c08ff75b2 */ /* 0x0048a20008000100 */
[----:B------:R4:W3:Y:S02]  /*08d0*/  SYNCS.EXCH.64 URZ, [UR8+0x98], UR12 ;  /* 0x0000980c08ff75b2 */ /* 0x0008e40008000100 */
[----:B----4-:R-:W-:Y:S01]  /*08e0*/  NOP ;  /* 0x0000000000007918 */ /* 0x010fe20000000000 */
.L_x_11:
[----:B------:R-:W4:Y:S01]  /*08f0*/  SHFL.IDX PT, R0, R197, RZ, 0x1f ;  /* 0x00001fffc5007589 */ /* 0x000f2200000e0000 */
[----:B------:R-:W-:Y:S01]  /*0900*/  NOP ;  /* 0x0000000000007918 */ /* 0x000fe20000000000 */
[----:B----4-:R-:W-:-:S13]  /*0910*/  ISETP.NE.AND P1, PT, R0, 0x4, PT ;  /* 0x000000040000780c */ /* 0x010fda0003f25270 */
[----:B------:R-:W-:Y:S05]  /*0920*/  @P1 BRA `(.L_x_12) ;  /* 0x0000000000481947 */ /* 0x000fea0003800000 */
[----:B--2---:R-:W-:Y:S01]  /*0930*/  UMOV UR9, 0x1a0 ;  /* 0x000001a000097882 */ /* 0x004fe20000000000 */
[----:B---3--:R-:W-:Y:S01]  /*0940*/  UMOV UR8, 0x400 ;  /* 0x0000040000087882 */ /* 0x008fe20000000000 */
[----:B------:R-:W-:Y:S01]  /*0950*/  USEL UR9, UR9, 0x1e0, UP5 ;  /* 0x000001e009097887 */ /* 0x000fe2000a800000 */
        /* <DEDUP_REMOVED lines=10> */
[----:B--2---:R4:W2:Y:S08]  /*0a00*/  SYNCS.EXCH.64 URZ, [UR8+0xa0], UR12 ;  /* 0x0000a00c08ff75b2 */ /* 0x0048b00008000100 */
[----:B------:R4:W3:Y:S01]  /*0a10*/  SYNCS.EXCH.64 URZ, [UR8+0xb0], UR14 ;  /* 0x0000b00e08ff75b2 */ /* 0x0008e20008000100 */
[----:B------:R4:W1:Y:S01]  /*0a20*/  SYNCS.EXCH.64 URZ, [UR8+0xa8], UR12 ;  /* 0x0000a80c08ff75b2 */ /* 0x0008620008000100 */
[----:B------:R4:W1:Y:S02]  /*0a30*/  SYNCS.EXCH.64 URZ, [UR8+0xb8], UR14 ;  /* 0x0000b80e08ff75b2 */ /* 0x0008640008000100 */
[----:B----4-:R-:W-:Y:S01]  /*0a40*/  NOP ;  /* 0x0000000000007918 */ /* 0x010fe20000000000 */
.L_x_12:
[----:B------:R-:W4:Y:S01]  /*0a50*/  SHFL.IDX PT, R0, R197, RZ, 0x1f ;  /* 0x00001fffc5007589 */ /* 0x000f2200000e0000 */
[----:B------:R-:W-:Y:S01]  /*0a60*/  NOP ;  /* 0x0000000000007918 */ /* 0x000fe20000000000 */
[----:B----4-:R-:W-:-:S13]  /*0a70*/  ISETP.NE.AND P1, PT, R0, 0x5, PT ;  /* 0x000000050000780c */ /* 0x010fda0003f25270 */
[----:B------:R-:W-:Y:S05]  /*0a80*/  @P1 BRA `(.L_x_13) ;  /* 0x0000000000441947 */ /* 0x000fea0003800000 */
[----:B--2---:R-:W-:Y:S01]  /*0a90*/  UMOV UR9, 0x400 ;  /* 0x0000040000097882 */ /* 0x004fe20000000000 */
        /* <DEDUP_REMOVED lines=16> */
.L_x_13:
[----:B------:R-:W4:Y:S01]  /*0ba0*/  SHFL.IDX PT, R0, R197, RZ, 0x1f ;  /* 0x00001fffc5007589 */ /* 0x000f2200000e0000 */
[----:B------:R-:W-:Y:S01]  /*0bb0*/  ISETP.NE.OR P0, PT, RZ, UR10, !P0 ;  /* 0x0000000aff007c0c */ /* 0x000fe2000c705670 */
        /* <DEDUP_REMOVED lines=12> */
[----:B------:R4:W3:Y:S01]  /*0c80*/  SYNCS.EXCH.64 URZ, [UR8+0xf0], UR12 ;  /* 0x0000f00c08ff75b2 */ /* 0x0008e20008000100 */
[----:B------:R4:W1:Y:S01]  /*0c90*/  SYNCS.EXCH.64 URZ, [UR8+0xe8], UR12 ;  /* 0x0000e80c08ff75b2 */ /* 0x0008620008000100 */
[----:B------:R4:W1:Y:S02]  /*0ca0*/  SYNCS.EXCH.64 URZ, [UR8+0xf8], UR12 ;  /* 0x0000f80c08ff75b2 */ /* 0x0008640008000100 */
[----:B----4-:R-:W-:Y:S01]  /*0cb0*/  NOP ;  /* 0x0000000000007918 */ /* 0x010fe20000000000 */
.L_x_14:
[----:B------:R-:W-:Y:S01]  /*0cc0*/  VOTEU.ALL UP1, P0 ;  /* 0x0000000000ff7886 */ /* 0x000fe20000020000 */
[----:B---3--:R-:W3:Y:S01]  /*0cd0*/  LDCU UR8, c[0x0][0x36c] ;  /* 0x00006d80ff0877ac */ /* 0x008ee20008000800 */
[----:B------:R-:W-:Y:S01]  /*0ce0*/  NOP ;  /* 0x0000000000007918 */ /* 0x000fe20000000000 */
[----:B------:R-:W-:Y:S01]  /*0cf0*/  LOP3.LUT R10, R196, 0x1f, RZ, 0xc0, !PT ;  /* 0x0000001fc40a7812 */ /* 0x000fe200078ec0ff */
[----:B--2---:R-:W-:Y:S01]  /*0d00*/  UMOV UR12, 0x20 ;  /* 0x00000020000c7882 */ /* 0x004fe20000000000 */
[----:B------:R-:W-:Y:S01]  /*0d10*/  @!UP1 UMOV UR7, 0x400 ;  /* 0x0000040000079882 */ /* 0x000fe20000000000 */
[----:B------:R-:W-:-:S04]  /*0d20*/  @!UP1 UIADD3 UR12, UPT, UPT, -UR12, 0x100000, URZ ;  /* 0x001000000c0c9890 */ /* 0x000fc8000fffe1ff */
[----:B------:R-:W-:Y:S02]  /*0d30*/  @!UP1 USHF.L.U32 UR13, UR12, 0xb, URZ ;  /* 0x0000000b0c0d9899 */ /* 0x000fe400080006ff */
[----:B------:R-:W-:Y:S02]  /*0d40*/  @!UP1 USHF.L.U32 UR12, UR12, 0x1, URZ ;  /* 0x000000010c0c9899 */ /* 0x000fe400080006ff */
[----:B------:R-:W-:Y:S01]  /*0d50*/  @!UP1 ULEA UR7, UR37, UR7, 0x18 ;  /* 0x0000000725079291 */ /* 0x000fe2000f8ec0ff */
[----:B------:R-:W-:Y:S01]  /*0d60*/  VOTEU.ALL UP1, P0 ;  /* 0x0000000000ff7886 */ /* 0x000fe20000020000 */
[----:B------:R-:W-:Y:S01]  /*0d70*/  UISETP.NE.AND UP4, UPT, UR10, URZ, UPT ;  /* 0x000000ff0a00728c */ /* 0x000fe2000bf85270 */
[----:B------:R-:W2:Y:S09]  /*0d80*/  FENCE.VIEW.ASYNC.S ;  /* 0x00000000000073c6 */ /* 0x000eb20000000000 */
[----:B--2---:R2:W4:Y:S01]  /*0d90*/  @!UP1 SYNCS.EXCH.64 URZ, [UR7+0x100], UR12 ;  /* 0x0001000c07ff95b2 */ /* 0x0045220008000100 */
[----:B---3--:R-:W-:-:S09]  /*0da0*/  UISETP.EQ.U32.AND UP1, UPT, UR8, 0x1, UPT ;  /* 0x000000010800788c */ /* 0x008fd2000bf22070 */
[----:B------:R-:W-:Y:S05]  /*0db0*/  BRA.U !UP1, `(.L_x_15) ;  /* 0x0000000109087547 */ /* 0x000fea000b800000 */
[----:B-1--4-:R-:W-:Y:S01]  /*0dc0*/  UCGABAR_ARV ;  /* 0x00000000000079c7 */ /* 0x012fe20008000000 */
[----:B------:R-:W-:Y:S05]  /*0dd0*/  BRA `(.L_x_16) ;  /* 0x0000000000047947 */ /* 0x000fea0003800000 */
.L_x_15:
[----:B-1--4-:R-:W-:Y:S01]  /*0de0*/  NOP ;  /* 0x0000000000007918 */ /* 0x012fe20000000000 */
.L_x_16:
[----:B------:R-:W1:Y:S01]  /*0df0*/  S2R R18, SR_CTAID.Y ;  /* 0x0000000000127919 */ /* 0x000e620000002600 */
[----:B------:R-:W-:-:S05]  /*0e00*/  CS2R.32 R173, SR_CgaSize ;  /* 0x0000000000ad7805 */ /* 0x000fca0000008a00 */
[----:B------:R-:W-:-:S05]  /*0e10*/  IMAD R173, R173, -0xa0, RZ ;  /* 0xffffff60adad7824 */ /* 0x000fca00078e02ff */
[----:B--2---:R-:W-:-:S14]  /*0e20*/  R2UR UR7, R173 ;  /* 0x00000000ad0772ca */ /* 0x004fdc00000e0000 */
[----:B------:R-:W2:Y:S01]  /*0e30*/  LDCU UR7, c[0x0][UR7+0x2b4] ;  /* 0x00005680070777ac */ /* 0x000ea20008000800 */
[----:B------:R-:W-:-:S05]  /*0e40*/  CS2R.32 R0, SR_CgaSize ;  /* 0x0000000000007805 */ /* 0x000fca0000008a00 */
[----:B------:R-:W-:-:S06]  /*0e50*/  IMAD R0, R0, -0xa0, RZ ;  /* 0xffffff6000007824 */ /* 0x000fcc00078e02ff */
[----:B------:R-:W3:Y:S01]  /*0e60*/  LDC R0, c[0x0][R0+0x2a4] ;  /* 0x0000a90000007b82 */ /* 0x000ee20000000800 */
[----:B------:R-:W-:Y:S01]  /*0e70*/  PRMT R8, RZ, 0x7610, R8 ;  /* 0x00007610ff087816 */ /* 0x000fe20000000008 */
[----:B------:R-:W4:Y:S01]  /*0e80*/  S2R R11, SR_CTAID.X ;  /* 0x00000000000b7919 */ /* 0x000f220000002500 */
[----:B------:R-:W-:-:S05]  /*0e90*/  CS2R.32 R173, SR_CgaSize ;  /* 0x0000000000ad7805 */ /* 0x000fca0000008a00 */
[----:B------:R-:W-:-:S05]  /*0ea0*/  IMAD R173, R173, -0xa0, RZ ;  /* 0xffffff60adad7824 */ /* 0x000fca00078e02ff */
[----:B------:R-:W-:-:S14]  /*0eb0*/  R2UR UR8, R173 ;  /* 0x00000000ad0872ca */ /* 0x000fdc00000e0000 */
[----:B------:R-:W3:Y:S01]  /*0ec0*/  LDCU UR8, c[0x0][UR8+0x2b0] ;  /* 0x00005600080877ac */ /* 0x000ee20008000800 */
[----:B------:R-:W-:Y:S01]  /*0ed0*/  UISETP.NE.AND UP2, UPT, UR10, 0x2, UPT ;  /* 0x000000020a00788c */ /* 0x000fe2000bf45270 */
[----:B------:R-:W2:Y:S01]  /*0ee0*/  LDC R9, c[0x0][0xb24] ;  /* 0x0002c900ff097b82 */ /* 0x000ea20000000800 */
[----:B------:R-:W-:-:S05]  /*0ef0*/  CS2R.32 R2, SR_CgaSize ;  /* 0x0000000000027805 */ /* 0x000fca0000008a00 */
[----:B------:R-:W-:-:S06]  /*0f00*/  IMAD R2, R2, -0xa0, RZ ;  /* 0xffffff6002027824 */ /* 0x000fcc00078e02ff */
[----:B------:R-:W3:Y:S08]  /*0f10*/  LDC R2, c[0x0][R2+0x2a0] ;  /* 0x0000a80002027b82 */ /* 0x000ef00000000800 */
[----:B------:R-:W3:Y:S01]  /*0f20*/  LDC R122, c[0x0][0xb24] ;  /* 0x0002c900ff7a7b82 */ /* 0x000ee20000000800 */
[----:B-1----:R-:W-:-:S07]  /*0f30*/  I2FP.F32.U32 R3, R18 ;  /* 0x0000001200037245 */ /* 0x002fce0000201000 */
[----:B------:R-:W1:Y:S01]  /*0f40*/  S2UR UR36, SR_CTAID.Z ;  /* 0x00000000002479c3 */ /* 0x000e620000002700 */
[----:B--2---:R-:W-:Y:S01]  /*0f50*/  ISETP.GE.AND P0, PT, R9, 0x1, PT ;  /* 0x000000010900780c */ /* 0x004fe20003f06270 */
[----:B----4-:R-:W-:Y:S01]  /*0f60*/  IMAD.MOV.U32 R19, RZ, RZ, R11 ;  /* 0x000000ffff137224 */ /* 0x010fe200078e000b */
[----:B------:R-:W-:Y:S01]  /*0f70*/  I2FP.F32.U32 R4, R11 ;  /* 0x0000000b00047245 */ /* 0x000fe20000201000 */
[----:B------:R-:W-:Y:S01]  /*0f80*/  FMUL R3, R3, UR7 ;  /* 0x0000000703037c20 */ /* 0x000fe20008400000 */
[----:B------:R-:W2:Y:S03]  /*0f90*/  LDCU UR7, c[0x0][0xb30] ;  /* 0x00016600ff0777ac */ /* 0x000ea60008000800 */
[----:B---3--:R-:W-:Y:S01]  /*0fa0*/  FMUL R4, R4, UR8 ;  /* 0x0000000804047c20 */ /* 0x008fe20008400000 */
[----:B------:R-:W3:Y:S08]  /*0fb0*/  F2I.U32.TRUNC.NTZ R173, R3 ;  /* 0x0000000300ad7305 */ /* 0x000ef0000020f000 */
[----:B------:R-:W4:Y:S01]  /*0fc0*/  F2I.U32.TRUNC.NTZ R172, R4 ;  /* 0x0000000400ac7305 */ /* 0x000f22000020f000 */
[----:B--2---:R-:W-:Y:S01]  /*0fd0*/  UISETP.NE.AND UP3, UPT, UR7, 0x1, UPT ;  /* 0x000000010700788c */ /* 0x004fe2000bf65270 */
[----:B---3--:R-:W-:-:S05]  /*0fe0*/  IADD3 R173, PT, PT, -R173, RZ, RZ ;  /* 0x000000ffadad7210 */ /* 0x008fca0007ffe1ff */
[----:B------:R-:W-:Y:S01]  /*0ff0*/  IMAD R173, R0, R173, R18 ;  /* 0x000000ad00ad7224 */ /* 0x000fe200078e0212 */
[----:B------:R-:W-:Y:S01]  /*1000*/  PRMT R0, RZ, 0x7610, R0 ;  /* 0x00007610ff007816 */ /* 0x000fe20000000000 */
[----:B----4-:R-:W-:-:S04]  /*1010*/  IMAD.MOV R172, RZ, RZ, -R172 ;  /* 0x000000ffffac7224 */ /* 0x010fc800078e0aac */
[----:B------:R-:W-:Y:S01]  /*1020*/  IMAD R172, R2, R172, R11 ;  /* 0x000000ac02ac7224 */ /* 0x000fe200078e020b */
[----:B-1----:R-:W-:Y:S06]  /*1030*/  BRA.U UP4, `(.L_x_17) ;  /* 0x0000000104247547 */ /* 0x002fec000b800000 */
[----:B------:R-:W-:Y:S01]  /*1040*/  ISETP.NE.AND P1, PT, R173, RZ, PT ;  /* 0x000000ffad00720c */ /* 0x000fe20003f25270 */
[----:B------:R-:W-:Y:S01]  /*1050*/  IMAD.MOV.U32 R0, RZ, RZ, 0x3 ;  /* 0x00000003ff007424 */ /* 0x000fe200078e00ff */
[C---:B------:R-:W-:Y:S02]  /*1060*/  LOP3.LUT R3, R172.reuse, 0xfffffffe, RZ, 0xc0, !PT ;  /* 0xfffffffeac037812 */ /* 0x040fe400078ec0ff */
[----:B------:R-:W-:Y:S02]  /*1070*/  ISETP.LT.U32.OR P1, PT, R172, 0x2, !P1 ;  /* 0x00000002ac00780c */ /* 0x000fe40004f21470 */
[----:B------:R-:W-:Y:S02]  /*1080*/  SHF.L.U32 R0, R0, R3, RZ ;  /* 0x0000000300007219 */ /* 0x000fe400000006ff */
[----:B------:R-:W-:Y:S02]  /*1090*/  SEL R5, RZ, 0x1, !P1 ;  /* 0x00000001ff057807 */ /* 0x000fe40004800000 */
[----:B------:R-:W-:-:S05]  /*10a0*/  SEL R2, RZ, 0x2, !P1 ;  /* 0x00000002ff027807 */ /* 0x000fca0004800000 */
[----:B------:R-:W-:-:S05]  /*10b0*/  IMAD.IADD R2, R5, 0x1, R2 ;  /* 0x0000000105027824 */ /* 0x000fca00078e0202 */
[----:B------:R-:W-:Y:S02]  /*10c0*/  PRMT R8, R2, 0x7610, R8 ;  /* 0x0000761002087816 */ /* 0x000fe40000000008 */
.L_x_17:
[----:B------:R-:W-:Y:S05]  /*10d0*/  @!P0 BRA `(.L_x_18) ;  /* 0x0000000000b88947 */ /* 0x000fea0003800000 */
[----:B------:R-:W1:Y:S01]  /*10e0*/  LDC.64 R4, c[0x0][0xb18] ;  /* 0x0002c600ff047b82 */ /* 0x000e620000000a00 */
[----:B------:R-:W-:-:S07]  /*10f0*/  ISETP.NE.AND P0, PT, R9, 0x1, PT ;  /* 0x000000010900780c */ /* 0x000fce0003f05270 */
[----:B------:R-:W2:Y:S08]  /*1100*/  LDC R14, c[0x0][0xb0c] ;  /* 0x0002c300ff0e7b82 */ /* 0x000eb00000000800 */
[----:B------:R-:W3:Y:S08]  /*1110*/  LDC R13, c[0x0][0x370] ;  /* 0x0000dc00ff0d7b82 */ /* 0x000ef00000000800 */
[----:B------:R-:W4:Y:S01]  /*1120*/  LDC R16, c[0x0][0x374] ;  /* 0x0000dd00ff107b82 */ /* 0x000f220000000800 */
[----:B-1----:R-:W-:-:S07]  /*1130*/  ISETP.NE.AND P1, PT, R4, 0x1, PT ;  /* 0x000000010400780c */ /* 0x002fce0003f25270 */
[----:B------:R-:W3:Y:S01]  /*1140*/  LDC.64 R6, c[0x0][0xb10] ;  /* 0x0002c400ff067b82 */ /* 0x000ee20000000a00 */
[----:B--2---:R-:W-:-:S07]  /*1150*/  ISETP.NE.AND P2, PT, R14, 0x1, PT ;  /* 0x000000010e00780c */ /* 0x004fce0003f45270 */
[----:B------:R-:W1:Y:S08]  /*1160*/  LDC R12, c[0x0][0xb20] ;  /* 0x0002c800ff0c7b82 */ /* 0x000e700000000800 */
[----:B------:R-:W2:Y:S01]  /*1170*/  LDC.64 R2, c[0x0][0xb28] ;  /* 0x0002ca00ff027b82 */ /* 0x000ea20000000a00 */
[----:B----4-:R-:W-:-:S04]  /*1180*/  IMAD.HI.U32 R15, R16, R5, RZ ;  /* 0x00000005100f7227 */ /* 0x010fc800078e00ff */
[----:B------:R-:W-:-:S04]  /*1190*/  IMAD.HI.U32 R5, R18, R5, RZ ;  /* 0x0000000512057227 */ /* 0x000fc800078e00ff */
[----:B---3--:R-:W-:-:S04]  /*11a0*/  IMAD.HI.U32 R20, R13, R6, RZ ;  /* 0x000000060d147227 */ /* 0x008fc800078e00ff */
[C---:B------:R-:W-:Y:S01]  /*11b0*/  IMAD.HI.U32 R22, R11.reuse, R6, RZ ;  /* 0x000000060b167227 */ /* 0x040fe200078e00ff */
[-C--:B------:R-:W-:Y:S02]  /*11c0*/  @P2 SHF.R.U32.HI R13, RZ, R7.reuse, R20 ;  /* 0x00000007ff0d2219 */ /* 0x080fe40000011614 */
[-C--:B-1----:R-:W-:Y:S02]  /*11d0*/  @P1 SHF.R.U32.HI R16, RZ, R12.reuse, R15 ;  /* 0x0000000cff101219 */ /* 0x082fe4000001160f */
[----:B------:R-:W-:Y:S02]  /*11e0*/  SHF.R.U32.HI R5, RZ, R12, R5 ;  /* 0x0000000cff057219 */ /* 0x000fe40000011605 */
[----:B------:R-:W-:Y:S02]  /*11f0*/  SHF.R.U32.HI R22, RZ, R7, R22 ;  /* 0x00000007ff167219 */ /* 0x000fe40000011616 */
[----:B------:R-:W-:Y:S01]  /*1200*/  SEL R5, R18, R5, !P1 ;  /* 0x0000000512057207 */ /* 0x000fe20004800000 */
[----:B--2---:R-:W-:Y:S01]  /*1210*/  IMAD.HI.U32 R20, R16, R2, RZ ;  /* 0x0000000210147227 */ /* 0x004fe200078e00ff */
[----:B------:R-:W-:-:S02]  /*1220*/  SEL R19, R11, R22, !P2 ;  /* 0x000000160b137207 */ /* 0x000fc40005000000 */
[----:B------:R-:W-:Y:S01]  /*1230*/  IADD3 R7, PT, PT, -R5, RZ, RZ ;  /* 0x000000ff05077210 */ /* 0x000fe20007ffe1ff */
[----:B------:R-:W-:Y:S01]  /*1240*/  IMAD.HI.U32 R6, R13, R2, RZ ;  /* 0x000000020d067227 */ /* 0x000fe200078e00ff */
[----:B------:R-:W-:-:S03]  /*1250*/  @P0 SHF.R.U32.HI R16, RZ, R3, R20 ;  /* 0x00000003ff100219 */ /* 0x000fc60000011614 */
[----:B------:R-:W-:Y:S01]  /*1260*/  IMAD R7, R4, R7, R18 ;  /* 0x0000000704077224 */ /* 0x000fe200078e0212 */
[----:B------:R-:W-:Y:S01]  /*1270*/  @P0 SHF.R.U32.HI R13, RZ, R3, R6 ;  /* 0x00000003ff0d0219 */ /* 0x000fe20000011606 */
[----:B------:R-:W-:-:S04]  /*1280*/  IMAD R16, R16, R9, RZ ;  /* 0x0000000910107224 */ /* 0x000fc800078e02ff */
[----:B------:R-:W-:Y:S01]  /*1290*/  IMAD R6, R13, R9, RZ ;  /* 0x000000090d067224 */ /* 0x000fe200078e02ff */
[----:B------:R-:W-:-:S04]  /*12a0*/  ISETP.GE.AND P1, PT, R5, R16, PT ;  /* 0x000000100500720c */ /* 0x000fc80003f26270 */
[----:B------:R-:W-:Y:S01]  /*12b0*/  ISETP.GE.OR P1, PT, R19, R6, P1 ;  /* 0x000000061300720c */ /* 0x000fe20000f26670 */
[----:B------:R-:W-:-:S05]  /*12c0*/  IMAD.HI.U32 R6, R5, R2, RZ ;  /* 0x0000000205067227 */ /* 0x000fca00078e00ff */
[----:B------:R-:W-:-:S04]  /*12d0*/  SHF.R.U32.HI R6, RZ, R3, R6 ;  /* 0x00000003ff067219 */ /* 0x000fc80000011606 */
[----:B------:R-:W-:-:S03]  /*12e0*/  SEL R6, R5, R6, !P0 ;  /* 0x0000000605067207 */ /* 0x000fc60004000000 */
[----:B------:R-:W-:Y:S01]  /*12f0*/  @!P1 IMAD.HI.U32 R12, R19, R2, RZ ;  /* 0x00000002130c9227 */ /* 0x000fe200078e00ff */
[----:B------:R-:W-:-:S04]  /*1300*/  IADD3 R2, PT, PT, -R6, RZ, RZ ;  /* 0x000000ff06027210 */ /* 0x000fc80007ffe1ff */
[----:B------:R-:W-:Y:S01]  /*1310*/  @!P1 SHF.R.U32.HI R12, RZ, R3, R12 ;  /* 0x00000003ff0c9219 */ /* 0x000fe2000001160c */
[----:B------:R-:W-:-:S03]  /*1320*/  IMAD R2, R9, R2, R5 ;  /* 0x0000000209027224 */ /* 0x000fc600078e0205 */
[----:B------:R-:W-:-:S05]  /*1330*/  @!P1 SEL R3, R19, R12, !P0 ;  /* 0x0000000c13039207 */ /* 0x000fca0004000000 */
[--C-:B------:R-:W-:Y:S02]  /*1340*/  @!P1 IMAD.IADD R6, R6, 0x1, -R3.reuse ;  /* 0x0000000106069824 */ /* 0x100fe400078e0a03 */
[----:B------:R-:W-:Y:S01]  /*1350*/  @!P1 IMAD R3, R2, R13, R3 ;  /* 0x0000000d02039224 */ /* 0x000fe200078e0203 */
[----:B------:R-:W-:Y:S01]  /*1360*/  IADD3 R2, PT, PT, -R19, RZ, RZ ;  /* 0x000000ff13027210 */ /* 0x000fe20007ffe1ff */
[----:B------:R-:W-:Y:S02]  /*1370*/  @!P1 IMAD R5, R6, R9, R19 ;  /* 0x0000000906059224 */ /* 0x000fe400078e0213 */
[----:B------:R-:W-:Y:S02]  /*1380*/  @!P1 IMAD.MOV.U32 R19, RZ, RZ, R3 ;  /* 0x000000ffff139224 */ /* 0x000fe400078e0003 */
[----:B------:R-:W-:Y:S02]  /*1390*/  IMAD R2, R14, R2, R11 ;  /* 0x000000020e027224 */ /* 0x000fe400078e020b */
[----:B------:R-:W-:-:S02]  /*13a0*/  IMAD R18, R5, R4, R7 ;  /* 0x0000000405127224 */ /* 0x000fc400078e0207 */
[----:B------:R-:W-:Y:S02]  /*13b0*/  IMAD R19, R19, R14, R2 ;  /* 0x0000000e13137224 */ /* 0x000fe400078e0202 */
.L_x_18:
[----:B------:R-:W-:Y:S05]  /*13c0*/  BRA.U UP3, `(.L_x_19) ;  /* 0x0000000103407547 */ /* 0x000fea000b800000 */
[----:B------:R-:W1:Y:S08]  /*13d0*/  LDC.64 R4, c[0x0][0xb10] ;  /* 0x0002c400ff047b82 */ /* 0x000e700000000a00 */
[----:B------:R-:W2:Y:S08]  /*13e0*/  LDC.64 R2, c[0x0][0xb18] ;  /* 0x0002c600ff027b82 */ /* 0x000eb00000000a00 */
[----:B------:R-:W3:Y:S08]  /*13f0*/  LDC R6, c[0x0][0xb20] ;  /* 0x0002c800ff067b82 */ /* 0x000ef00000000800 */
[----:B------:R-:W4:Y:S01]  /*1400*/  LDC R12, c[0x0][0xb0c] ;  /* 0x0002c300ff0c7b82 */ /* 0x000f220000000800 */
[----:B-1----:R-:W-:-:S05]  /*1410*/  IMAD.HI.U32 R4, R19, R4, RZ ;  /* 0x0000000413047227 */ /* 0x002fca00078e00ff */
[----:B------:R-:W-:Y:S01]  /*1420*/  SHF.R.U32.HI R4, RZ, R5, R4 ;  /* 0x00000005ff047219 */ /* 0x000fe20000011604 */
[----:B--2---:R-:W-:Y:S01]  /*1430*/  IMAD.HI.U32 R3, R18, R3, RZ ;  /* 0x0000000312037227 */ /* 0x004fe200078e00ff */
[----:B------:R-:W-:-:S04]  /*1440*/  ISETP.NE.AND P0, PT, R2, 0x1, PT ;  /* 0x000000010200780c */ /* 0x000fc80003f05270 */
[----:B---3--:R-:W-:-:S04]  /*1450*/  SHF.R.U32.HI R3, RZ, R6, R3 ;  /* 0x00000006ff037219 */ /* 0x008fc80000011603 */
[----:B------:R-:W-:Y:S02]  /*1460*/  SEL R3, R18, R3, !P0 ;  /* 0x0000000312037207 */ /* 0x000fe40004000000 */
[----:B----4-:R-:W-:-:S04]  /*1470*/  ISETP.NE.AND P1, PT, R12, 0x1, PT ;  /* 0x000000010c00780c */ /* 0x010fc80003f25270 */
[----:B------:R-:W-:-:S05]  /*1480*/  SEL R6, R19, R4, !P1 ;  /* 0x0000000413067207 */ /* 0x000fca0004800000 */
[----:B------:R-:W-:Y:S02]  /*1490*/  IMAD.IADD R4, R3, 0x1, -R6 ;  /* 0x0000000103047824 */ /* 0x000fe400078e0a06 */
[----:B------:R-:W-:Y:S02]  /*14a0*/  IMAD.IADD R3, R6, 0x1, -R3 ;  /* 0x0000000106037824 */ /* 0x000fe400078e0a03 */
[----:B------:R-:W-:Y:S02]  /*14b0*/  IMAD R19, R4, R12, R19 ;  /* 0x0000000c04137224 */ /* 0x000fe400078e0213 */
[----:B------:R-:W-:Y:S02]  /*14c0*/  IMAD R18, R3, R2, R18 ;  /* 0x0000000203127224 */ /* 0x000fe400078e0212 */
.L_x_19:
[----:B------:R-:W-:Y:S05]  /*14d0*/  BRA.U !UP1, `(.L_x_20) ;  /* 0x00000001090c7547 */ /* 0x000fea000b800000 */
[----:B------:R-:W-:Y:S01]  /*14e0*/  UCGABAR_WAIT ;  /* 0x0000000000007dc7 */ /* 0x000fe20008000000 */
[----:B------:R-:W-:Y:S01]  /*14f0*/  CCTL.IVALL ;  /* 0x00000000ff00798f */ /* 0x000fe20002000000 */
[----:B------:R-:W-:Y:S05]  /*1500*/  BRA `(.L_x_21) ;  /* 0x0000000000047947 */ /* 0x000fea0003800000 */
.L_x_20:
[----:B------:R-:W-:Y:S06]  /*1510*/  BAR.SYNC.DEFER_BLOCKING 0x0 ;  /* 0x0000000000007b1d */ /* 0x000fec0000010000 */
.L_x_21:
[----:B------:R-:W-:Y:S05]  /*1520*/  BRA.U UP2, `(.L_x_22) ;  /* 0x0000001102c47547 */ /* 0x000fea000b800000 */
[----:B------:R-:W1:Y:S01]  /*1530*/  LDCU UR4, c[0x0][0x38c] ;  /* 0x00007180ff0477ac */ /* 0x000e620008000800 */
[----:B------:R-:W2:Y:S01]  /*1540*/  LDC R9, c[0x0][0x370] ;  /* 0x0000dc00ff097b82 */ /* 0x000ea20000000800 */
[----:B------:R-:W-:Y:S02]  /*1550*/  IMAD.SHL.U32 R16, R11, 0x80, RZ ;  /* 0x000000800b107824 */ /* 0x000fe400078e00ff */
[----:B------:R-:W-:Y:S01]  /*1560*/  HFMA2 R14, -RZ, RZ, 0, 0 ;  /* 0x00000000ff0e7431 */ /* 0x000fe200000001ff */
[----:B------:R-:W-:Y:S01]  /*1570*/  UISETP.NE.AND UP1, UPT, UR10, URZ, UPT ;  /* 0x000000ff0a00728c */ /* 0x000fe2000bf25270 */
[----:B------:R-:W-:Y:S01]  /*1580*/  ISETP.NE.AND P4, PT, R10, RZ, P5 ;  /* 0x000000ff0a00720c */ /* 0x000fe20002f85270 */
[----:B------:R-:W-:Y:S01]  /*1590*/  IMAD.MOV.U32 R15, RZ, RZ, 0x1 ;  /* 0x00000001ff0f7424 */ /* 0x000fe200078e00ff */
[----:B------:R-:W-:Y:S01]  /*15a0*/  CS2R R12, SRZ ;  /* 0x00000000000c7805 */ /* 0x000fe2000001ff00 */
[----:B------:R-:W-:Y:S01]  /*15b0*/  IMAD.MOV.U32 R10, RZ, RZ, 0x1 ;  /* 0x00000001ff0a7424 */ /* 0x000fe200078e00ff */
[----:B------:R-:W3:Y:S01]  /*15c0*/  LDC R0, c[0x0][0x374] ;  /* 0x0000dd00ff007b82 */ /* 0x000ee20000000800 */
[----:B------:R-:W-:Y:S01]  /*15d0*/  LOP3.LUT R16, R16, 0x80, RZ, 0xc0, !PT ;  /* 0x0000008010107812 */ /* 0x000fe200078ec0ff */
[----:B------:R-:W4:Y:S01]  /*15e0*/  LDCU.64 UR14, c[0x0][0x348] ;  /* 0x00006900ff0e77ac */ /* 0x000f220008000a00 */
[----:B------:R-:W-:Y:S01]  /*15f0*/  USEL UR22, UR6, 0x2, UP1 ;  /* 0x0000000206167887 */ /* 0x000fe20008800000 */
[----:B------:R-:W-:Y:S01]  /*1600*/  UMOV UR23, URZ ;  /* 0x000000ff00177c82 */ /* 0x000fe20008000000 */
[----:B-1----:R-:W-:-:S04]  /*1610*/  UIADD3 UR5, UPT, UPT, UR4, 0x3f, URZ ;  /* 0x0000003f04057890 */ /* 0x002fc8000fffe0ff */
[----:B------:R-:W-:-:S04]  /*1620*/  USHF.R.S32.HI UR7, URZ, 0x1f, UR5 ;  /* 0x0000001fff077899 */ /* 0x000fc80008011405 */
[----:B------:R-:W-:Y:S02]  /*1630*/  ULEA.HI UR7, UR7, UR5, URZ, 0x6 ;  /* 0x0000000507077291 */ /* 0x000fe4000f8f30ff */
[----:B------:R-:W-:Y:S02]  /*1640*/  UIADD3 UR5, UPT, UPT, UR4, -0x1, URZ ;  /* 0xffffffff04057890 */ /* 0x000fe4000fffe0ff */
[----:B------:R-:W-:Y:S02]  /*1650*/  USHF.R.S32.HI UR7, URZ, 0x6, UR7 ;  /* 0x00000006ff077899 */ /* 0x000fe40008011407 */
[----:B------:R-:W-:Y:S02]  /*1660*/  UISETP.GE.U32.AND UP2, UPT, UR5, -0x7f, UPT ;  /* 0xffffff810500788c */ /* 0x000fe4000bf46070 */
[----:B------:R-:W-:Y:S02]  /*1670*/  UISETP.LT.U32.AND UP0, UPT, UR7, 0x5, UPT ;  /* 0x000000050700788c */ /* 0x000fe4000bf01070 */
[----:B------:R-:W-:-:S02]  /*1680*/  UIADD3 UR4, UPT, UPT, UR4, 0x7e, URZ ;  /* 0x0000007e04047890 */ /* 0x000fc4000fffe0ff */
[----:B------:R-:W-:-:S04]  /*1690*/  USEL UR5, UR7, 0x5, UP0 ;  /* 0x0000000507057887 */ /* 0x000fc80008000000 */
[----:B------:R-:W-:Y:S02]  /*16a0*/  UIADD3 UR21, UPT, UPT, UR5, -0x1, URZ ;  /* 0xffffffff05157890 */ /* 0x000fe4000fffe0ff */
[----:B------:R-:W-:Y:S02]  /*16b0*/  @UP2 UIADD3 UR21, UPT, UPT, UR5, URZ, URZ ;  /* 0x000000ff05152290 */ /* 0x000fe4000fffe0ff */
[----:B------:R-:W-:Y:S02]  /*16c0*/  UIADD3 UR24, UPT, UPT, UR7, -UR5, URZ ;  /* 0x8000000507187290 */ /* 0x000fe4000fffe0ff */
[----:B------:R-:W-:Y:S02]  /*16d0*/  UIADD3 UR13, UPT, UPT, UR21, 0x1, URZ ;  /* 0x00000001150d7890 */ /* 0x000fe4000fffe0ff */
[----:B--2-4-:R-:W-:-:S12]  /*16e0*/  UIADD3 UR21, UPT, UPT, -UR21, URZ, URZ ;  /* 0x000000ff15157290 */ /* 0x014fd8000fffe1ff */
.L_x_42:
[----:B------:R-:W-:Y:S01]  /*16f0*/  UISETP.NE.AND UP0, UPT, UR37, URZ, UPT ;  /* 0x000000ff2500728c */ /* 0x000fe2000bf05270 */
[----:B------:R-:W1:Y:S08]  /*1700*/  S2UR UR37, SR_CgaCtaId ;  /* 0x00000000002579c3 */ /* 0x000e700000008800 */
[----:B------:R-:W-:Y:S05]  /*1710*/  BRA.U UP0, `(.L_x_23) ;  /* 0x0000000100347547 */ /* 0x000fea000b800000 */
[----:B------:R-:W2:Y:S01]  /*1720*/  S2R R2, SR_CgaCtaId ;  /* 0x0000000000027919 */ /* 0x000ea20000008800 */
[----:B------:R-:W-:-:S04]  /*1730*/  MOV R3, 0x400 ;  /* 0x0000040000037802 */ /* 0x000fc80000000f00 */
[----:B--2---:R-:W-:Y:S02]  /*1740*/  LEA R3, R2, R3, 0x18 ;  /* 0x0000000302037211 */ /* 0x004fe400078ec0ff */
[----:B------:R-:W-:-:S03]  /*1750*/  SHF.L.U32 R2, R10, 0x1f, RZ ;  /* 0x0000001f0a027819 */ /* 0x000fc600000006ff */
[----:B------:R-:W-:-:S04]  /*1760*/  IMAD R3, R12, 0x8, R3 ;  /* 0x000000080c037824 */ /* 0x000fc800078e0203 */
[----:B------:R-:W2:Y:S02]  /*1770*/  SYNCS.PHASECHK.TRANS64.TRYWAIT P0, [R3+URZ+0xf0], R2 ;  /* 0x0000f002030075a7 */ /* 0x000ea400080011ff */
[----:B--2---:R-:W-:Y:S05]  /*1780*/  @!P0 BRA `(.L_x_24) ;  /* 0x000000c400f88947 */ /* 0x004fea0003800000 */
.L_x_132:
[----:B------:R-:W-:Y:S01]  /*1790*/  VIADD R12, R12, 0x1 ;  /* 0x000000010c0c7836 */ /* 0x000fe20000000000 */
[----:B------:R2:W-:Y:S04]  /*17a0*/  SYNCS.ARRIVE.TRANS64.A1T0 RZ, [R3+URZ+0xe0], RZ ;  /* 0x0000e0ff03ff79a7 */ /* 0x0005e800081000ff */
[----:B------:R-:W-:-:S04]  /*17b0*/  ISETP.NE.AND P0, PT, R12, 0x2, PT ;  /* 0x000000020c00780c */ /* 0x000fc80003f05270 */
[----:B------:R-:W-:Y:S02]  /*17c0*/  SEL R12, R12, RZ, P0 ;  /* 0x000000ff0c0c7207 */ /* 0x000fe40000000000 */
[----:B--2---:R-:W-:-:S04]  /*17d0*/  SEL R3, RZ, 0x1, P0 ;  /* 0x00000001ff037807 */ /* 0x004fc80000000000 */
[----:B------:R-:W-:-:S07]  /*17e0*/  LOP3.LUT R10, R10, R3, RZ, 0x3c, !PT ;  /* 0x000000030a0a7212 */ /* 0x000fce00078e3cff */
.L_x_23:
[----:B------:R-:W-:Y:S01]  /*17f0*/  UMOV UR6, 0x400 ;  /* 0x0000040000067882 */ /* 0x000fe20000000000 */
[----:B------:R-:W-:Y:S01]  /*1800*/  LEA.HI R3, R19, R19, RZ, 0x1 ;  /* 0x0000001313037211 */ /* 0x000fe200078f08ff */
[----:B-1----:R-:W-:Y:S01]  /*1810*/  ULEA UR6, UR37, UR6, 0x18 ;  /* 0x0000000625067291 */ /* 0x002fe2000f8ec0ff */
[----:B------:R-:W-:Y:S01]  /*1820*/  SHF.L.U32 R2, R15, 0x1f, RZ ;  /* 0x0000001f0f027819 */ /* 0x000fe200000006ff */
[----:B------:R-:W-:Y:S01]  /*1830*/  UISETP.GE.U32.AND UP0, UPT, UR4, 0x7f, UPT ;  /* 0x0000007f0400788c */ /* 0x000fe2000bf06070 */
[C---:B------:R-:W-:Y:S01]  /*1840*/  R2UR UR9, R16.reuse ;  /* 0x00000000100972ca */ /* 0x040fe200000e0000 */
[----:B------:R-:W-:Y:S01]  /*1850*/  ULEA UR8, UR23, UR6, 0x3 ;  /* 0x0000000617087291 */ /* 0x000fe2000f8e18ff */
[----:B------:R-:W-:Y:S01]  /*1860*/  IMAD.SHL.U32 R3, R3, 0x80, RZ ;  /* 0x0000008003037824 */ /* 0x000fe200078e00ff */
[----:B------:R-:W-:Y:S01]  /*1870*/  R2UR UR11, R16 ;  /* 0x00000000100b72ca */ /* 0x000fe200000e0000 */
[----:B------:R-:W-:-:S03]  /*1880*/  UMOV UR25, URZ ;  /* 0x000000ff00197c82 */ /* 0x000fc60008000000 */
[----:B------:R-:W-:-:S03]  /*1890*/  R2UR UR35, R3 ;  /* 0x00000000032372ca */ /* 0x000fc600000e0000 */
[----:B------:R1:W2:Y:S01]  /*18a0*/  SYNCS.PHASECHK.TRANS64.TRYWAIT P0, [UR8+0x28], R2 ;  /* 0x00002802ff0075a7 */ /* 0x0002a20008001108 */
[----:B------:R-:W-:-:S09]  /*18b0*/  R2UR UR8, R18 ;  /* 0x00000000120872ca */ /* 0x000fd200000e0000 */
[----:B------:R-:W-:-:S04]  /*18c0*/  ULOP3.LUT UR35, UR9, 0xffffff00, UR35, 0xf8, !UPT ;  /* 0xffffff0009237892 */ /* 0x000fc8000f8ef823 */
[----:B------:R-:W-:Y:S01]  /*18d0*/  ULEA UR11, UR8, UR11, 0x8 ;  /* 0x0000000b080b7291 */ /* 0x000fe2000f8e40ff */
[----:B------:R-:W-:Y:S11]  /*18e0*/  BRA.U !UP0, `(.L_x_25) ;  /* 0x0000000108bc7547 */ /* 0x000ff6000b800000 */
[----:B------:R-:W-:Y:S01]  /*18f0*/  UMOV UR16, UR21 ;  /* 0x0000001500107c82 */ /* 0x000fe20008000000 */
[----:B------:R-:W-:Y:S01]  /*1900*/  UMOV UR17, UR23 ;  /* 0x0000001700117c82 */ /* 0x000fe20008000000 */
[----:B------:R-:W-:-:S05]  /*1910*/  UMOV UR34, URZ ;  /* 0x000000ff00227c82 */ /* 0x000fca0008000000 */
.L_x_31:
[----:B------:R-:W-:Y:S01]  /*1920*/  ULEA UR33, UR17, UR6, 0x3 ;  /* 0x0000000611217291 */ /* 0x000fe2000f8e18ff */
[----:B------:R-:W-:Y:S01]  /*1930*/  @P5 MOV R3, 0x10000 ;  /* 0x0001000000035802 */ /* 0x000fe20000000f00 */
[----:B-12-4-:R-:W-:Y:S10]  /*1940*/  @P0 BRA `(.L_x_26) ;  /* 0x00000000000c0947 */ /* 0x016ff40003800000 */
[----:B------:R-:W-:-:S04]  /*1950*/  SHF.L.U32 R5, R15, 0x1f, RZ ;  /* 0x0000001f0f057819 */ /* 0x000fc800000006ff */
[----:B------:R-:W2:Y:S02]  /*1960*/  SYNCS.PHASECHK.TRANS64.TRYWAIT P0, [UR33+0x28], R5 ;  /* 0x00002805ff0075a7 */ /* 0x000ea40008001121 */
[----:B--2---:R-:W-:Y:S05]  /*1970*/  @!P0 BRA `(.L_x_27) ;  /* 0x000000c400908947 */ /* 0x004fea0003800000 */
.L_x_26:
[----:B------:R2:W-:Y:S01]  /*1980*/  @P5 SYNCS.ARRIVE.TRANS64 RZ, [UR33], R3 ;  /* 0x00000003ffff59a7 */ /* 0x0005e20008000021 */
[----:B------:R-:W-:Y:S02]  /*1990*/  ULOP3.LUT UR8, UR22, 0x2, URZ, 0xfc, !UPT ;  /* 0x0000000216087892 */ /* 0x000fe4000f8efcff */
[----:B------:R-:W-:Y:S02]  /*19a0*/  UIADD3 UR16, UPT, UPT, UR16, 0x1, URZ ;  /* 0x0000000110107890 */ /* 0x000fe4000fffe0ff */
[----:B------:R-:W-:Y:S02]  /*19b0*/  UISETP.NE.AND UP0, UPT, UR8, 0x2, UPT ;  /* 0x000000020800788c */ /* 0x000fe4000bf05270 */
[----:B------:R-:W-:-:S07]  /*19c0*/  UISETP.NE.AND UP2, UPT, UR16, 0x1, UPT ;  /* 0x000000011000788c */ /* 0x000fce000bf45270 */
[----:B------:R-:W-:Y:S05]  /*19d0*/  BRA.U UP0, `(.L_x_28) ;  /* 0x0000000100047547 */ /* 0x000fea000b800000 */
[----:B------:R-:W-:Y:S05]  /*19e0*/  BPT.TRAP 0x1 ;  /* 0x000000040000795c */ /* 0x000fea0000300000 */
.L_x_28:
[----:B------:R-:W-:Y:S04]  /*19f0*/  BSSY.RECONVERGENT B0, `(.L_x_29) ;  /* 0x0000003000007945 */ /* 0x000fe80003800200 */
[----:B------:R-:W-:Y:S05]  /*1a00*/  @!P4 BRA `(.L_x_30) ;  /* 0x000000000004c947 */ /* 0x000fea0003800000 */
[----:B------:R-:W-:Y:S05]  /*1a10*/  BPT.TRAP 0x1 ;  /* 0x000000040000795c */ /* 0x000fea0000300000 */
.L_x_30:
[----:B------:R-:W-:Y:S05]  /*1a20*/  BSYNC.RECONVERGENT B0 ;  /* 0x0000000000007941 */ /* 0x000fea0003800200 */
.L_x_29:
[----:B------:R-:W-:Y:S02]  /*1a30*/  UIADD3 UR23, UPT, UPT, UR17, 0x1, URZ ;  /* 0x0000000111177890 */ /* 0x000fe4000fffe0ff */
[----:B------:R-:W-:Y:S02]  /*1a40*/  UIADD3 UR28, UP1, UPT, UR14, 0x80, URZ ;  /* 0x000000800e1c7890 */ /* 0x000fe4000ff3e0ff */
[----:B------:R-:W-:Y:S02]  /*1a50*/  UISETP.NE.AND UP0, UPT, UR23, 0x5, UPT ;  /* 0x000000051700788c */ /* 0x000fe4000bf05270 */
[----:B------:R-:W-:Y:S02]  /*1a60*/  ULOP3.LUT UR33, UR33, 0xfefffff8, URZ, 0xc0, !UPT ;  /* 0xfefffff821217892 */ /* 0x000fe4000f8ec0ff */
[----:B------:R-:W-:Y:S02]  /*1a70*/  USEL UR9, URZ, 0x1, UP0 ;  /* 0x00000001ff097887 */ /* 0x000fe40008000000 */
[----:B------:R-:W-:-:S02]  /*1a80*/  USEL UR23, UR23, URZ, UP0 ;  /* 0x000000ff17177287 */ /* 0x000fc40008000000 */
[----:B------:R-:W-:Y:S02]  /*1a90*/  UIADD3 UR26, UP0, UPT, UR14, 0x180, URZ ;  /* 0x000001800e1a7890 */ /* 0x000fe4000ff1e0ff */
[----:B------:R-:W-:Y:S01]  /*1aa0*/  ULEA UR8, UR23, UR6, 0x3 ;  /* 0x0000000617087291 */ /* 0x000fe2000f8e18ff */
[----:B------:R-:W-:Y:S01]  /*1ab0*/  LOP3.LUT R15, R15, UR9, RZ, 0x3c, !PT ;  /* 0x000000090f0f7c12 */ /* 0x000fe2000f8e3cff */
[----:B------:R-:W-:Y:S02]  /*1ac0*/  UIADD3.X UR29, UPT, UPT, URZ, UR15, URZ, UP1, !UPT ;  /* 0x0000000fff1d7290 */ /* 0x000fe40008ffe4ff */
[----:B------:R-:W-:Y:S01]  /*1ad0*/  UIADD3.X UR27, UPT, UPT, URZ, UR15, URZ, UP0, !UPT ;  /* 0x0000000fff1b7290 */ /* 0x000fe200087fe4ff */
[----:B-1----:R-:W-:Y:S01]  /*1ae0*/  SHF.L.U32 R2, R15, 0x1f, RZ ;  /* 0x0000001f0f027819 */ /* 0x002fe200000006ff */
[----:B------:R-:W-:Y:S01]  /*1af0*/  UMOV UR18, 0x0 ;  /* 0x0000000000127882 */ /* 0x000fe20000000000 */
[----:B------:R-:W-:Y:S01]  /*1b00*/  UMOV UR19, 0x10000000 ;  /* 0x1000000000137882 */ /* 0x000fe20000000000 */
[----:B------:R-:W-:Y:S01]  /*1b10*/  UMOV UR10, UR34 ;  /* 0x00000022000a7c82 */ /* 0x000fe20008000000 */
[----:B------:R4:W1:Y:S01]  /*1b20*/  SYNCS.PHASECHK.TRANS64.TRYWAIT P0, [UR8+0x28], R2 ;  /* 0x00002802ff0075a7 */ /* 0x0008620008001108 */
[----:B------:R-:W-:Y:S01]  /*1b30*/  ULEA UR8, UR17, UR6, 0xe ;  /* 0x0000000611087291 */ /* 0x000fe2000f8e70ff */
[----:B------:R-:W-:Y:S01]  /*1b40*/  UMOV UR12, UR36 ;  /* 0x00000024000c7c82 */ /* 0x000fe20008000000 */
[----:B------:R-:W-:-:S02]  /*1b50*/  UMOV UR9, UR33 ;  /* 0x0000002100097c82 */ /* 0x000fc40008000000 */
[----:B------:R-:W-:Y:S02]  /*1b60*/  UIADD3 UR32, UPT, UPT, UR8, 0x10800, URZ ;  /* 0x0001080008207890 */ /* 0x000fe4000fffe0ff */
[----:B------:R-:W-:Y:S01]  /*1b70*/  UIADD3 UR8, UPT, UPT, UR8, 0x24800, URZ ;  /* 0x0002480008087890 */ /* 0x000fe2000fffe0ff */
[----:B------:R-:W-:Y:S01]  /*1b80*/  UMOV UR25, UR13 ;  /* 0x0000000d00197c82 */ /* 0x000fe20008000000 */
[----:B------:R-:W-:-:S05]  /*1b90*/  UMOV UR17, UR23 ;  /* 0x0000001700117c82 */ /* 0x000fca0008000000 */
[----:B------:R2:W-:Y:S02]  /*1ba0*/  UTMALDG.3D.2CTA [UR32], [UR28], desc[UR18] ;  /* 0x000012201c0075b4 */ /* 0x0005e40008211000 */
[----:B------:R4:W-:Y:S01]  /*1bb0*/  UTMALDG.3D.2CTA [UR8], [UR26], desc[UR18] ;  /* 0x000012081a0075b4 */ /* 0x0009e20008211000 */
[----:B--2---:R-:W-:Y:S01]  /*1bc0*/  UIADD3 UR34, UPT, UPT, UR34, 0x40, URZ ;  /* 0x0000004022227890 */ /* 0x004fe2000fffe0ff */
[----:B------:R-:W-:Y:S11]  /*1bd0*/  BRA.U UP2, `(.L_x_31) ;  /* 0xfffffffd02507547 */ /* 0x000ff6000b83ffff */
.L_x_25:
[----:B-12---:R-:W-:Y:S01]  /*1be0*/  PLOP3.LUT P0, PT, PT, PT, UP5, 0x80, 0x8 ;  /* 0x000000000008781c */ /* 0x006fe20003f0f058 */
[----:B----4-:R-:W-:Y:S01]  /*1bf0*/  ULEA UR8, UR23, UR6, 0x3 ;  /* 0x0000000617087291 */ /* 0x010fe2000f8e18ff */
[----:B------:R-:W-:Y:S01]  /*1c00*/  SHF.L.U32 R2, R15, 0x1f, RZ ;  /* 0x0000001f0f027819 */ /* 0x000fe200000006ff */
[----:B------:R-:W-:-:S10]  /*1c10*/  UISETP.GT.AND UP0, UPT, UR7, UR5, UPT ;  /* 0x000000050700728c */ /* 0x000fd4000bf04270 */
[----:B------:R-:W-:Y:S01]  /*1c20*/  @!P0 SYNCS.ARRIVE.TRANS64.A1T0 RZ, [UR6+0x98], RZ ;  /* 0x000098ffffff89a7 */ /* 0x000fe20008100006 */
[----:B------:R1:W2:Y:S01]  /*1c30*/  SYNCS.PHASECHK.TRANS64.TRYWAIT P0, [UR8+0x28], R2 ;  /* 0x00002802ff0075a7 */ /* 0x0002a20008001108 */
[----:B------:R-:W-:Y:S05]  /*1c40*/  BRA.U !UP0, `(.L_x_32) ;  /* 0x0000000108bc7547 */ /* 0x000fea000b800000 */
[----:B------:R-:W-:Y:S01]  /*1c50*/  UIADD3 UR26, UPT, UPT, UR24, UR25, URZ ;  /* 0x00000019181a7290 */ /* 0x000fe2000fffe0ff */
[----:B------:R-:W-:-:S11]  /*1c60*/  UMOV UR27, UR23 ;  /* 0x00000017001b7c82 */ /* 0x000fd60008000000 */
.L_x_38:
[----:B------:R-:W-:Y:S01]  /*1c70*/  ULEA UR17, UR27, UR6, 0x3 ;  /* 0x000000061b117291 */ /* 0x000fe2000f8e18ff */
[----:B--2---:R-:W-:Y:S01]  /*1c80*/  @P5 MOV R3, 0x10000 ;  /* 0x0001000000035802 */ /* 0x004fe20000000f00 */
[----:B-12---:R-:W-:Y:S10]  /*1c90*/  @P0 BRA `(.L_x_33) ;  /* 0x00000000000c0947 */ /* 0x006ff40003800000 */
[----:B------:R-:W-:-:S04]  /*1ca0*/  SHF.L.U32 R5, R15, 0x1f, RZ ;  /* 0x0000001f0f057819 */ /* 0x000fc800000006ff */
[----:B------:R-:W2:Y:S02]  /*1cb0*/  SYNCS.PHASECHK.TRANS64.TRYWAIT P0, [UR17+0x28], R5 ;  /* 0x00002805ff0075a7 */ /* 0x000ea40008001111 */
[----:B--2---:R-:W-:Y:S05]  /*1cc0*/  @!P0 BRA `(.L_x_34) ;  /* 0x000000c000d48947 */ /* 0x004fea0003800000 */
.L_x_33:
[----:B------:R2:W-:Y:S01]  /*1cd0*/  @P5 SYNCS.ARRIVE.TRANS64 RZ, [UR17], R3 ;  /* 0x00000003ffff59a7 */ /* 0x0005e20008000011 */
[----:B------:R-:W-:-:S04]  /*1ce0*/  ULOP3.LUT UR8, UR22, 0x2, URZ, 0xfc, !UPT ;  /* 0x0000000216087892 */ /* 0x000fc8000f8efcff */
[----:B------:R-:W-:-:S09]  /*1cf0*/  UISETP.NE.AND UP0, UPT, UR8, 0x2, UPT ;  /* 0x000000020800788c */ /* 0x000fd2000bf05270 */
[----:B------:R-:W-:Y:S05]  /*1d00*/  BRA.U UP0, `(.L_x_35) ;  /* 0x0000000100047547 */ /* 0x000fea000b800000 */
[----:B------:R-:W-:Y:S05]  /*1d10*/  BPT.TRAP 0x1 ;  /* 0x000000040000795c */ /* 0x000fea0000300000 */
.L_x_35:
[----:B------:R-:W-:Y:S04]  /*1d20*/  BSSY.RECONVERGENT B0, `(.L_x_36) ;  /* 0x0000003000007945 */ /* 0x000fe80003800200 */
[----:B------:R-:W-:Y:S05]  /*1d30*/  @!P4 BRA `(.L_x_37) ;  /* 0x000000000004c947 */ /* 0x000fea0003800000 */
[----:B------:R-:W-:Y:S05]  /*1d40*/  BPT.TRAP 0x1 ;  /* 0x000000040000795c */ /* 0x000fea0000300000 */
.L_x_37:
[----:B------:R-:W-:Y:S05]  /*1d50*/  BSYNC.RECONVERGENT B0 ;  /* 0x0000000000007941 */ /* 0x000fea0003800200 */
.L_x_36:
[----:B------:R-:W-:Y:S02]  /*1d60*/  UIADD3 UR23, UPT, UPT, UR27, 0x1, URZ ;  /* 0x000000011b177890 */ /* 0x000fe4000fffe0ff */
[----:B------:R-:W-:Y:S02]  /*1d70*/  UIADD3 UR32, UP1, UPT, UR14, 0x80, URZ ;  /* 0x000000800e207890 */ /* 0x000fe4000ff3e0ff */
[----:B------:R-:W-:Y:S02]  /*1d80*/  UISETP.NE.AND UP0, UPT, UR23, 0x5, UPT ;  /* 0x000000051700788c */ /* 0x000fe4000bf05270 */
[----:B------:R-:W-:Y:S02]  /*1d90*/  USHF.L.U32 UR18, UR25, 0x6, URZ ;  /* 0x0000000619127899 */ /* 0x000fe400080006ff */
[----:B------:R-:W-:Y:S02]  /*1da0*/  USEL UR9, URZ, 0x1, UP0 ;  /* 0x00000001ff097887 */ /* 0x000fe40008000000 */
[----:B------:R-:W-:-:S02]  /*1db0*/  USEL UR23, UR23, URZ, UP0 ;  /* 0x000000ff17177287 */ /* 0x000fc40008000000 */
[----:B------:R-:W-:Y:S02]  /*1dc0*/  UIADD3 UR30, UP0, UPT, UR14, 0x180, URZ ;  /* 0x000001800e1e7890 */ /* 0x000fe4000ff1e0ff */
[----:B------:R-:W-:Y:S01]  /*1dd0*/  ULEA UR8, UR23, UR6, 0x3 ;  /* 0x0000000617087291 */ /* 0x000fe2000f8e18ff */
[----:B------:R-:W-:Y:S01]  /*1de0*/  LOP3.LUT R15, R15, UR9, RZ, 0x3c, !PT ;  /* 0x000000090f0f7c12 */ /* 0x000fe2000f8e3cff */
[----:B------:R-:W-:Y:S02]  /*1df0*/  ULOP3.LUT UR17, UR17, 0xfefffff8, URZ, 0xc0, !UPT ;  /* 0xfefffff811117892 */ /* 0x000fe4000f8ec0ff */
[----:B------:R-:W-:Y:S01]  /*1e00*/  UIADD3.X UR33, UPT, UPT, URZ, UR15, URZ, UP1, !UPT ;  /* 0x0000000fff217290 */ /* 0x000fe20008ffe4ff */
[----:B-1----:R-:W-:Y:S01]  /*1e10*/  SHF.L.U32 R2, R15, 0x1f, RZ ;  /* 0x0000001f0f027819 */ /* 0x002fe200000006ff */
[----:B------:R-:W-:Y:S01]  /*1e20*/  UIADD3.X UR31, UPT, UPT, URZ, UR15, URZ, UP0, !UPT ;  /* 0x0000000fff1f7290 */ /* 0x000fe200087fe4ff */
[----:B------:R-:W-:Y:S02]  /*1e30*/  UMOV UR28, 0x0 ;  /* 0x00000000001c7882 */ /* 0x000fe40000000000 */
[----:B------:R4:W1:Y:S01]  /*1e40*/  SYNCS.PHASECHK.TRANS64.TRYWAIT P0, [UR8+0x28], R2 ;  /* 0x00002802ff0075a7 */ /* 0x0008620008001108 */
[----:B------:R-:W-:Y:S01]  /*1e50*/  ULEA UR8, UR27, UR6, 0xe ;  /* 0x000000061b087291 */ /* 0x000fe2000f8e70ff */
[----:B------:R-:W-:Y:S01]  /*1e60*/  UMOV UR29, 0x10000000 ;  /* 0x10000000001d7882 */ /* 0x000fe20000000000 */
[----:B------:R-:W-:-:S02]  /*1e70*/  UMOV UR19, UR35 ;  /* 0x0000002300137c82 */ /* 0x000fc40008000000 */
[----:B------:R-:W-:Y:S02]  /*1e80*/  UIADD3 UR16, UPT, UPT, UR8, 0x10800, URZ ;  /* 0x0001080008107890 */ /* 0x000fe4000fffe0ff */
[----:B------:R-:W-:Y:S01]  /*1e90*/  UIADD3 UR8, UPT, UPT, UR8, 0x24800, URZ ;  /* 0x0002480008087890 */ /* 0x000fe2000fffe0ff */
[----:B------:R-:W-:Y:S01]  /*1ea0*/  UMOV UR20, UR36 ;  /* 0x0000002400147c82 */ /* 0x000fe20008000000 */
[----:B------:R-:W-:Y:S01]  /*1eb0*/  UMOV UR12, UR36 ;  /* 0x00000024000c7c82 */ /* 0x000fe20008000000 */
[----:B------:R-:W-:Y:S01]  /*1ec0*/  UMOV UR9, UR17 ;  /* 0x0000001100097c82 */ /* 0x000fe20008000000 */
[----:B------:R-:W-:Y:S01]  /*1ed0*/  UMOV UR10, UR18 ;  /* 0x00000012000a7c82 */ /* 0x000fe20008000000 */
[----:B------:R-:W-:Y:S02]  /*1ee0*/  UIADD3 UR25, UPT, UPT, UR25, 0x1, URZ ;  /* 0x0000000119197890 */ /* 0x000fe4000fffe0ff */
[----:B------:R4:W-:Y:S01]  /*1ef0*/  UTMALDG.3D.2CTA [UR16], [UR32], desc[UR28] ;  /* 0x00001c10200075b4 */ /* 0x0009e20008211000 */
[----:B------:R-:W-:Y:S01]  /*1f00*/  UMOV UR27, UR23 ;  /* 0x00000017001b7c82 */ /* 0x000fe20008000000 */
[----:B------:R-:W-:Y:S01]  /*1f10*/  UISETP.NE.AND UP0, UPT, UR25, UR26, UPT ;  /* 0x0000001a1900728c */ /* 0x000fe2000bf05270 */
[----:B------:R4:W-:Y:S08]  /*1f20*/  UTMALDG.3D.2CTA [UR8], [UR30], desc[UR28] ;  /* 0x00001c081e0075b4 */ /* 0x0009f00008211000 */
[----:B----4-:R-:W-:Y:S05]  /*1f30*/  BRA.U UP0, `(.L_x_38) ;  /* 0xfffffffd004c7547 */ /* 0x010fea000b83ffff */
.L_x_32:
[C---:B-1----:R-:W-:Y:S01]  /*1f40*/  LEA R2, R14.reuse, UR6, 0x3 ;  /* 0x000000060e027c11 */ /* 0x042fe2000f8e18ff */
[----:B------:R-:W-:Y:S01]  /*1f50*/  NOP ;  /* 0x0000000000007918 */ /* 0x000fe20000000000 */
[----:B--2---:R-:W-:Y:S02]  /*1f60*/  SHF.L.U32 R3, R13, 0x1f, RZ ;  /* 0x0000001f0d037819 */ /* 0x004fe400000006ff */
[----:B------:R-:W-:Y:S02]  /*1f70*/  LEA R4, R14, UR6, 0x4 ;  /* 0x000000060e047c11 */ /* 0x000fe4000f8e20ff */
[----:B------:R-:W1:Y:S02]  /*1f80*/  SYNCS.PHASECHK.TRANS64.TRYWAIT P0, [R2+URZ+0xa0], R3 ;  /* 0x0000a003020075a7 */ /* 0x000e6400080011ff */
[----:B-1----:R-:W-:Y:S05]  /*1f90*/  @!P0 BRA `(.L_x_39) ;  /* 0x000000c000388947 */ /* 0x002fea0003800000 */
.L_x_135:
[----:B------:R-:W2:Y:S01]  /*1fa0*/  LDS.128 R4, [R4+0x110] ;  /* 0x0001100004047984 */ /* 0x000ea20000000c00 */
[----:B------:R-:W-:Y:S01]  /*1fb0*/  ISETP.GE.AND P0, PT, R122, 0x1, PT ;  /* 0x000000017a00780c */ /* 0x000fe20003f06270 */
[----:B-1----:R-:W-:Y:S01]  /*1fc0*/  VIADD R2, R2, 0xb0 ;  /* 0x000000b002027836 */ /* 0x002fe20000000000 */
[----:B------:R-:W-:Y:S01]  /*1fd0*/  @!PT LDS RZ, [RZ] ;  /* 0x00000000fffff984 */ /* 0x000fe20000000800 */
[----:B------:R-:W-:Y:S01]  /*1fe0*/  @!PT LDS RZ, [RZ] ;  /* 0x00000000fffff984 */ /* 0x000fe20000000800 */
[----:B------:R-:W-:Y:S01]  /*1ff0*/  @!PT LDS RZ, [RZ] ;  /* 0x00000000fffff984 */ /* 0x000fe20000000800 */
[----:B------:R-:W-:Y:S01]  /*2000*/  @!PT LDS RZ, [RZ] ;  /* 0x00000000fffff984 */ /* 0x000fe20000000800 */
[----:B------:R1:W-:Y:S06]  /*2010*/  MEMBAR.ALL.CTA ;  /* 0x0000000000007992 */ /* 0x0003ec0000008000 */
[----:B-1----:R-:W1:Y:S01]  /*2020*/  FENCE.VIEW.ASYNC.S ;  /* 0x00000000000073c6 */ /* 0x002e620000000000 */
[----:B------:R-:W-:-:S04]  /*2030*/  PRMT R2, RZ, 0x654, R2 ;  /* 0x00000654ff027816 */ /* 0x000fc80000000002 */
[----:B-1----:R1:W-:Y:S01]  /*2040*/  SYNCS.ARRIVE.TRANS64.RED.A1T0 RZ, [R2+URZ], RZ ;  /* 0x000000ff02ff79a7 */ /* 0x0023e200081004ff */
[----:B--2---:R-:W-:-:S13]  /*2050*/  LOP3.LUT P2, RZ, R6, 0x1, RZ, 0xc0, !PT ;  /* 0x0000000106ff7812 */ /* 0x004fda000784c0ff */
[----:B------:R-:W-:Y:S01]  /*2060*/  @P2 SHF.R.U32.HI R3, RZ, 0x10, R5 ;  /* 0x00000010ff032819 */ /* 0x000fe20000011605 */
[----:B------:R-:W-:Y:S01]  /*2070*/  VOTEU.ANY UP0, P2 ;  /* 0x0000000000ff7886 */ /* 0x000fe20001000100 */
[----:B------:R-:W-:Y:S02]  /*2080*/  @P2 MOV R11, R4 ;  /* 0x00000004000b2202 */ /* 0x000fe40000000f00 */
[----:B------:R-:W-:Y:S02]  /*2090*/  @P2 R2UR.BROADCAST UR8, R3 ;  /* 0x00000000030822ca */ /* 0x000fe400008e0000 */
[----:B------:R-:W-:-:S11]  /*20a0*/  @P2 LOP3.LUT R8, R5, 0xffff, RZ, 0xc0, !PT ;  /* 0x0000ffff05082812 */ /* 0x000fd600078ec0ff */
[----:B------:R-:W-:Y:S01]  /*20b0*/  @UP0 UMOV UR36, UR8 ;  /* 0x0000000800240c82 */ /* 0x000fe20008000000 */
[----:B-1----:R-:W-:Y:S05]  /*20c0*/  @!P0 BRA `(.L_x_40) ;  /* 0x0000000000b88947 */ /* 0x002fea0003800000 */
[----:B------:R-:W3:Y:S01]  /*20d0*/  LDC.64 R4, c[0x0][0xb18] ;  /* 0x0002c600ff047b82 */ /* 0x000ee20000000a00 */
[----:B------:R-:W-:-:S07]  /*20e0*/  ISETP.NE.AND P3, PT, R122, 0x1, PT ;  /* 0x000000017a00780c */ /* 0x000fce0003f65270 */
[----:B------:R-:W1:Y:S08]  /*20f0*/  LDC.64 R6, c[0x0][0xb10] ;  /* 0x0002c400ff067b82 */ /* 0x000e700000000a00 */
[----:B------:R-:W2:Y:S08]  /*2100*/  LDC R17, c[0x0][0xb20] ;  /* 0x0002c800ff117b82 */ /* 0x000eb00000000800 */
[----:B------:R-:W4:Y:S01]  /*2110*/  LDC R18, c[0x0][0xb0c] ;  /* 0x0002c300ff127b82 */ /* 0x000f220000000800 */
[----:B---3--:R-:W-:Y:S01]  /*2120*/  IMAD.HI.U32 R22, R0, R5, RZ ;  /* 0x0000000500167227 */ /* 0x008fe200078e00ff */
[----:B------:R-:W-:-:S06]  /*2130*/  ISETP.NE.AND P0, PT, R4, 0x1, PT ;  /* 0x000000010400780c */ /* 0x000fcc0003f05270 */
[----:B------:R-:W3:Y:S01]  /*2140*/  LDC.64 R2, c[0x0][0xb28] ;  /* 0x0002ca00ff027b82 */ /* 0x000ee20000000a00 */
[----:B-1----:R-:W-:-:S04]  /*2150*/  IMAD.HI.U32 R20, R9, R6, RZ ;  /* 0x0000000609147227 */ /* 0x002fc800078e00ff */
[----:B------:R-:W-:Y:S01]  /*2160*/  IMAD.HI.U32 R24, R11, R6, RZ ;  /* 0x000000060b187227 */ /* 0x000fe200078e00ff */
[----:B------:R-:W-:Y:S02]  /*2170*/  SHF.R.U32.HI R20, RZ, R7, R20 ;  /* 0x00000007ff147219 */ /* 0x000fe40000011614 */
[----:B--2---:R-:W-:Y:S01]  /*2180*/  SHF.R.U32.HI R19, RZ, R17, R22 ;  /* 0x00000011ff137219 */ /* 0x004fe20000011616 */
[----:B------:R-:W-:Y:S01]  /*2190*/  IMAD.HI.U32 R22, R8, R5, RZ ;  /* 0x0000000508167227 */ /* 0x000fe200078e00ff */
[----:B------:R-:W-:Y:S02]  /*21a0*/  SHF.R.U32.HI R24, RZ, R7, R24 ;  /* 0x00000007ff187219 */ /* 0x000fe40000011618 */
[----:B------:R-:W-:Y:S02]  /*21b0*/  SEL R19, R0, R19, !P0 ;  /* 0x0000001300137207 */ /* 0x000fe40004000000 */
[----:B------:R-:W-:Y:S02]  /*21c0*/  SHF.R.U32.HI R17, RZ, R17, R22 ;  /* 0x00000011ff117219 */ /* 0x000fe40000011616 */
[----:B----4-:R-:W-:-:S02]  /*21d0*/  ISETP.NE.AND P1, PT, R18, 0x1, PT ;  /* 0x000000011200780c */ /* 0x010fc40003f25270 */
[----:B------:R-:W-:Y:S02]  /*21e0*/  SEL R17, R8, R17, !P0 ;  /* 0x0000001108117207 */ /* 0x000fe40004000000 */
[----:B------:R-:W-:Y:S02]  /*21f0*/  SEL R21, R9, R20, !P1 ;  /* 0x0000001409157207 */ /* 0x000fe40004800000 */
[----:B------:R-:W-:Y:S01]  /*2200*/  SEL R5, R11, R24, !P1 ;  /* 0x000000180b057207 */ /* 0x000fe20004800000 */
[----:B---3--:R-:W-:Y:S01]  /*2210*/  IMAD.HI.U32 R20, R19, R2, RZ ;  /* 0x0000000213147227 */ /* 0x008fe200078e00ff */
[----:B------:R-:W-:-:S03]  /*2220*/  IADD3 R7, PT, PT, -R17, RZ, RZ ;  /* 0x000000ff11077210 */ /* 0x000fc60007ffe1ff */
        /* <DEDUP_REMOVED lines=11> */
[----:B------:R-:W-:-:S04]  /*22e0*/  @!P0 IMAD.HI.U32 R20, R5, R2, RZ ;  /* 0x0000000205148227 */ /* 0x000fc800078e00ff */
[----:B------:R-:W-:Y:S01]  /*22f0*/  IMAD.MOV R2, RZ, RZ, -R6 ;  /* 0x000000ffff027224 */ /* 0x000fe200078e0a06 */
[----:B------:R-:W-:-:S03]  /*2300*/  @!P0 SHF.R.U32.HI R20, RZ, R3, R20 ;  /* 0x00000003ff148219 */ /* 0x000fc60000011614 */
[----:B------:R-:W-:Y:S01]  /*2310*/  IMAD R2, R122, R2, R17 ;  /* 0x000000027a027224 */ /* 0x000fe200078e0211 */
        /* <DEDUP_REMOVED lines=9> */
.L_x_40:
[----:B------:R-:W1:Y:S02]  /*23b0*/  LDCU UR8, c[0x0][0xb30] ;  /* 0x00016600ff0877ac */ /* 0x000e640008000800 */
[----:B-1----:R-:W-:-:S09]  /*23c0*/  UISETP.NE.AND UP0, UPT, UR8, 0x1, UPT ;  /* 0x000000010800788c */ /* 0x002fd2000bf05270 */
[----:B------:R-:W-:Y:S05]  /*23d0*/  BRA.U UP0, `(.L_x_41) ;  /* 0x0000000100407547 */ /* 0x000fea000b800000 */
[----:B------:R-:W1:Y:S08]  /*23e0*/  LDC.64 R4, c[0x0][0xb10] ;  /* 0x0002c400ff047b82 */ /* 0x000e700000000a00 */
[----:B------:R-:W2:Y:S08]  /*23f0*/  LDC.64 R2, c[0x0][0xb18] ;  /* 0x0002c600ff027b82 */ /* 0x000eb00000000a00 */
[----:B------:R-:W4:Y:S08]  /*2400*/  LDC R6, c[0x0][0xb20] ;  /* 0x0002c800ff067b82 */ /* 0x000f300000000800 */
[----:B------:R-:W3:Y:S01]  /*2410*/  LDC R18, c[0x0][0xb0c] ;  /* 0x0002c300ff127b82 */ /* 0x000ee20000000800 */
[----:B-1----:R-:W-:-:S05]  /*2420*/  IMAD.HI.U32 R4, R11, R4, RZ ;  /* 0x000000040b047227 */ /* 0x002fca00078e00ff */
[----:B------:R-:W-:Y:S01]  /*2430*/  SHF.R.U32.HI R4, RZ, R5, R4 ;  /* 0x00000005ff047219 */ /* 0x000fe20000011604 */
[----:B--2---:R-:W-:Y:S01]  /*2440*/  IMAD.HI.U32 R3, R8, R3, RZ ;  /* 0x0000000308037227 */ /* 0x004fe200078e00ff */
[----:B------:R-:W-:-:S04]  /*2450*/  ISETP.NE.AND P0, PT, R2, 0x1, PT ;  /* 0x000000010200780c */ /* 0x000fc80003f05270 */
[----:B----4-:R-:W-:-:S04]  /*2460*/  SHF.R.U32.HI R3, RZ, R6, R3 ;  /* 0x00000006ff037219 */ /* 0x010fc80000011603 */
[----:B------:R-:W-:Y:S02]  /*2470*/  SEL R3, R8, R3, !P0 ;  /* 0x0000000308037207 */ /* 0x000fe40004000000 */
[----:B---3--:R-:W-:-:S04]  /*2480*/  ISETP.NE.AND P1, PT, R18, 0x1, PT ;  /* 0x000000011200780c */ /* 0x008fc80003f25270 */
[----:B------:R-:W-:-:S05]  /*2490*/  SEL R4, R11, R4, !P1 ;  /* 0x000000040b047207 */ /* 0x000fca0004800000 */
[----:B------:R-:W-:Y:S02]  /*24a0*/  IMAD.IADD R5, R3, 0x1, -R4 ;  /* 0x0000000103057824 */ /* 0x000fe400078e0a04 */
[----:B------:R-:W-:Y:S02]  /*24b0*/  IMAD.IADD R3, R4, 0x1, -R3 ;  /* 0x0000000104037824 */ /* 0x000fe400078e0a03 */
[----:B------:R-:W-:Y:S02]  /*24c0*/  IMAD R11, R5, R18, R11 ;  /* 0x00000012050b7224 */ /* 0x000fe400078e020b */
[----:B------:R-:W-:-:S07]  /*24d0*/  IMAD R8, R3, R2, R8 ;  /* 0x0000000203087224 */ /* 0x000fce00078e0208 */
.L_x_41:
[----:B------:R-:W-:Y:S01]  /*24e0*/  VIADD R14, R14, 0x1 ;  /* 0x000000010e0e7836 */ /* 0x000fe20000000000 */
[----:B------:R-:W-:Y:S01]  /*24f0*/  UPLOP3.LUT UP5, UPT, UPT, UPT, UPT, 0x80, 0x8 ;  /* 0x000000000008789c */ /* 0x000fe20003faf070 */
[----:B------:R-:W-:Y:S02]  /*2500*/  IMAD.IADD R19, R11, 0x1, R172 ;  /* 0x000000010b137824 */ /* 0x000fe400078e02ac */
[----:B------:R-:W-:Y:S01]  /*2510*/  IMAD.IADD R18, R8, 0x1, R173 ;  /* 0x0000000108127824 */ /* 0x000fe200078e02ad */
[----:B------:R-:W-:-:S04]  /*2520*/  ISETP.NE.AND P0, PT, R14, 0x2, PT ;  /* 0x000000020e00780c */ /* 0x000fc80003f05270 */
[----:B------:R-:W-:Y:S02]  /*2530*/  SEL R2, RZ, 0x1, P0 ;  /* 0x00000001ff027807 */ /* 0x000fe40000000000 */
[----:B------:R-:W-:Y:S02]  /*2540*/  SEL R14, R14, RZ, P0 ;  /* 0x000000ff0e0e7207 */ /* 0x000fe40000000000 */
[----:B------:R-:W-:Y:S01]  /*2550*/  LOP3.LUT R13, R13, R2, RZ, 0x3c, !PT ;  /* 0x000000020d0d7212 */ /* 0x000fe200078e3cff */
[----:B------:R-:W-:Y:S06]  /*2560*/  @P2 BRA `(.L_x_42) ;  /* 0xfffffff000602947 */ /* 0x000fec000383ffff */
[----:B------:R-:W-:Y:S01]  /*2570*/  UIADD3 UR6, UPT, UPT, UR6, 0x28, URZ ;  /* 0x0000002806067890 */ /* 0x000fe2000fffe0ff */
[----:B------:R-:W-:-:S03]  /*2580*/  SHF.L.U32 R3, R15, 0x1f, RZ ;  /* 0x0000001f0f037819 */ /* 0x000fc600000006ff */
[----:B------:R-:W-:-:S09]  /*2590*/  ULEA UR4, UR23, UR6, 0x3 ;  /* 0x0000000617047291 */ /* 0x000fd2000f8e18ff */
[----:B------:R-:W1:Y:S02]  /*25a0*/  SYNCS.PHASECHK.TRANS64.TRYWAIT P0, [UR4], R3 ;  /* 0x00000003ff0075a7 */ /* 0x000e640008001104 */
[----:B-1----:R-:W-:Y:S05]  /*25b0*/  @!P0 BRA `(.L_x_43) ;  /* 0x000000b800c48947 */ /* 0x002fea0003800000 */
.L_x_137:
[----:B------:R-:W-:-:S04]  /*25c0*/  UIADD3 UR5, UPT, UPT, UR23, 0x1, URZ ;  /* 0x0000000117057890 */ /* 0x000fc8000fffe0ff */
[----:B------:R-:W-:-:S04]  /*25d0*/  UISETP.NE.AND UP0, UPT, UR5, 0x5, UPT ;  /* 0x000000050500788c */ /* 0x000fc8000bf05270 */
[----:B------:R-:W-:Y:S02]  /*25e0*/  USEL UR7, URZ, 0x1, UP0 ;  /* 0x00000001ff077887 */ /* 0x000fe40008000000 */
[----:B------:R-:W-:-:S04]  /*25f0*/  USEL UR5, UR5, URZ, UP0 ;  /* 0x000000ff05057287 */ /* 0x000fc80008000000 */
[----:B------:R-:W-:Y:S01]  /*2600*/  ULEA UR4, UR5, UR6, 0x3 ;  /* 0x0000000605047291 */ /* 0x000fe2000f8e18ff */
[----:B------:R-:W-:-:S04]  /*2610*/  LOP3.LUT R2, R15, UR7, RZ, 0x3c, !PT ;  /* 0x000000070f027c12 */ /* 0x000fc8000f8e3cff */
[----:B-1----:R-:W-:-:S04]  /*2620*/  SHF.L.U32 R3, R2, 0x1f, RZ ;  /* 0x0000001f02037819 */ /* 0x002fc800000006ff */
[----:B------:R-:W1:Y:S02]  /*2630*/  SYNCS.PHASECHK.TRANS64.TRYWAIT P0, [UR4], R3 ;  /* 0x00000003ff0075a7 */ /* 0x000e640008001104 */
[----:B-1----:R-:W-:Y:S05]  /*2640*/  @!P0 BRA `(.L_x_44) ;  /* 0x000000b800b88947 */ /* 0x002fea0003800000 */
.L_x_139:
        /* <DEDUP_REMOVED lines=9> */
.L_x_141:
        /* <DEDUP_REMOVED lines=9> */
.L_x_143:
[----:B------:R-:W-:-:S04]  /*2770*/  UIADD3 UR5, UPT, UPT, UR5, 0x1, URZ ;  /* 0x0000000105057890 */ /* 0x000fc8000fffe0ff */
[----:B------:R-:W-:-:S04]  /*2780*/  UISETP.NE.AND UP0, UPT, UR5, 0x5, UPT ;  /* 0x000000050500788c */ /* 0x000fc8000bf05270 */
[----:B------:R-:W-:Y:S02]  /*2790*/  USEL UR4, URZ, 0x1, UP0 ;  /* 0x00000001ff047887 */ /* 0x000fe40008000000 */
[----:B------:R-:W-:-:S04]  /*27a0*/  USEL UR5, UR5, URZ, UP0 ;  /* 0x000000ff05057287 */ /* 0x000fc80008000000 */
[----:B------:R-:W-:Y:S01]  /*27b0*/  ULEA UR5, UR5, UR6, 0x3 ;  /* 0x0000000605057291 */ /* 0x000fe2000f8e18ff */
[----:B-1----:R-:W-:-:S04]  /*27c0*/  LOP3.LUT R3, R2, UR4, RZ, 0x3c, !PT ;  /* 0x0000000402037c12 */ /* 0x002fc8000f8e3cff */
[----:B------:R-:W-:Y:S01]  /*27d0*/  SHF.L.U32 R3, R3, 0x1f, RZ ;  /* 0x0000001f03037819 */ /* 0x000fe200000006ff */
[----:B---3--:R-:W-:-:S07]  /*27e0*/  IMAD.U32 R0, RZ, RZ, UR5 ;  /* 0x00000005ff007e24 */ /* 0x008fce000f8e00ff */
.L_x_47:
[----:B-1----:R1:W2:Y:S02]  /*27f0*/  SYNCS.PHASECHK.TRANS64.TRYWAIT P0, [R0+URZ], R3 ;  /* 0x00000003000075a7 */ /* 0x0022a400080011ff */
[----:B--2---:R-:W-:Y:S05]  /*2800*/  @!P0 NANOSLEEP.SYNCS 0x989680 ;  /* 0x009896800000895d */ /* 0x004fea0003900000 */
[----:B------:R-:W2:Y:S02]  /*2810*/  @!P0 SYNCS.PHASECHK.TRANS64 P0, [R0+URZ], R3 ;  /* 0x00000003000085a7 */ /* 0x000ea400080010ff */
[----:B--2---:R-:W-:Y:S05]  /*2820*/  @P0 EXIT ;  /* 0x000000000000094d */ /* 0x004fea0003800000 */
[----:B------:R-:W-:Y:S05]  /*2830*/  BRA `(.L_x_47) ;  /* 0xfffffffc00ec7947 */ /* 0x000fea000383ffff */
.L_x_22:
[----:B------:R-:W-:-:S04]  /*2840*/  UISETP.NE.AND UP1, UPT, UR37, URZ, UPT ;  /* 0x000000ff2500728c */ /* 0x000fc8000bf25270 */
[----:B------:R-:W-:-:S09]  /*2850*/  UISETP.NE.OR UP1, UPT, UR10, 0x1, UP1 ;  /* 0x000000010a00788c */ /* 0x000fd20008f25670 */
[----:B------:R-:W-:Y:S05]  /*2860*/  BRA.U UP1, `(.L_x_48) ;  /* 0x00000005014c7547 */ /* 0x000fea000b800000 */
[----:B------:R-:W-:Y:S01]  /*2870*/  HFMA2 R11, -RZ, RZ, 0, 0 ;  /* 0x00000000ff0b7431 */ /* 0x000fe200000001ff */
[----:B------:R-:W-:Y:S01]  /*2880*/  ISETP.GE.U32.AND P2, PT, R10, 0x2, PT ;  /* 0x000000020a00780c */ /* 0x000fe20003f46070 */
[----:B------:R-:W-:Y:S01]  /*2890*/  IMAD.MOV.U32 R12, RZ, RZ, 0x1 ;  /* 0x00000001ff0c7424 */ /* 0x000fe200078e00ff */
[----:B------:R-:W-:Y:S01]  /*28a0*/  CS2R R8, SRZ ;  /* 0x0000000000087805 */ /* 0x000fe2000001ff00 */
[----:B------:R-:W-:Y:S01]  /*28b0*/  IMAD.MOV.U32 R3, RZ, RZ, RZ ;  /* 0x000000ffff037224 */ /* 0x000fe200078e00ff */
[----:B------:R-:W-:Y:S01]  /*28c0*/  UMOV UR4, 0x400 ;  /* 0x0000040000047882 */ /* 0x000fe20000000000 */
[----:B------:R-:W-:Y:S01]  /*28d0*/  UMOV UR6, URZ ;  /* 0x000000ff00067c82 */ /* 0x000fe20008000000 */
[----:B------:R-:W-:-:S12]  /*28e0*/  ULEA UR37, UR37, UR4, 0x18 ;  /* 0x0000000425257291 */ /* 0x000fd8000f8ec0ff */
.L_x_52:
[----:B------:R-:W-:Y:S02]  /*28f0*/  LEA R0, R3, UR37, 0x3 ;  /* 0x0000002503007c11 */ /* 0x000fe4000f8e18ff */
[----:B------:R-:W-:-:S03]  /*2900*/  SHF.L.U32 R5, R8, 0x1f, RZ ;  /* 0x0000001f08057819 */ /* 0x000fc600000006ff */
[----:B------:R-:W-:Y:S01]  /*2910*/  VIADD R4, R0, 0xf0 ;  /* 0x000000f000047836 */ /* 0x000fe20000000000 */
[----:B------:R-:W1:Y:S02]  /*2920*/  SYNCS.PHASECHK.TRANS64.TRYWAIT P0, [R0+URZ+0xe0], R5 ;  /* 0x0000e005000075a7 */ /* 0x000e6400080011ff */
[----:B-1----:R-:W-:Y:S05]  /*2930*/  @!P0 BRA `(.L_x_49) ;  /* 0x000000b800448947 */ /* 0x002fea0003800000 */
.L_x_144:
[----:B------:R-:W-:Y:S01]  /*2940*/  ULEA UR5, UR6, UR37, 0x3 ;  /* 0x0000002506057291 */ /* 0x000fe2000f8e18ff */
[----:B------:R-:W-:Y:S01]  /*2950*/  PRMT R4, RZ, 0x654, R4 ;  /* 0x00000654ff047816 */ /* 0x000fe20000000004 */
[----:B-1----:R-:W-:Y:S01]  /*2960*/  @!P2 IMAD.MOV.U32 R5, RZ, RZ, 0x10 ;  /* 0x00000010ff05a424 */ /* 0x002fe200078e00ff */
[----:B------:R-:W-:Y:S01]  /*2970*/  SHF.L.U32 R7, R12, 0x1f, RZ ;  /* 0x0000001f0c077819 */ /* 0x000fe200000006ff */
[----:B------:R-:W-:Y:S01]  /*2980*/  UIADD3 UR4, UPT, UPT, UR5, 0xa0, URZ ;  /* 0x000000a005047890 */ /* 0x000fe2000fffe0ff */
[----:B------:R1:W-:Y:S05]  /*2990*/  SYNCS.ARRIVE.TRANS64.RED.A1T0 RZ, [R4+URZ], RZ ;  /* 0x000000ff04ff79a7 */ /* 0x0003ea00081004ff */
[----:B------:R-:W-:Y:S01]  /*29a0*/  IMAD.U32 R13, RZ, RZ, UR4 ;  /* 0x00000004ff0d7e24 */ /* 0x000fe2000f8e00ff */
[----:B------:R-:W2:Y:S04]  /*29b0*/  SYNCS.PHASECHK.TRANS64.TRYWAIT P0, [UR5+0xb0], R7 ;  /* 0x0000b007ff0075a7 */ /* 0x000ea80008001105 */
[----:B------:R-:W-:Y:S01]  /*29c0*/  PRMT R13, R10, 0x654, R13 ;  /* 0x000006540a0d7816 */ /* 0x000fe2000000000d */
[----:B-12---:R-:W-:Y:S06]  /*29d0*/  @!P0 BRA `(.L_x_50) ;  /* 0x000000b800308947 */ /* 0x006fec0003800000 */
.L_x_146:
[----:B------:R-:W-:Y:S01]  /*29e0*/  ULEA UR4, UR6, UR37, 0x4 ;  /* 0x0000002506047291 */ /* 0x000fe2000f8e20ff */
[----:B------:R-:W-:Y:S01]  /*29f0*/  SEL R2, R13, R2, !P2 ;  /* 0x000000020d027207 */ /* 0x000fe20005000000 */
[----:B------:R-:W-:Y:S01]  /*2a00*/  UIADD3 UR5, UPT, UPT, UR5, 0xa0, URZ ;  /* 0x000000a005057890 */ /* 0x000fe2000fffe0ff */
[----:B-1----:R-:W-:Y:S01]  /*2a10*/  LEA R0, R11, UR37, 0x3 ;  /* 0x000000250b007c11 */ /* 0x002fe2000f8e18ff */
[----:B------:R-:W-:Y:S01]  /*2a20*/  UIADD3 UR4, UPT, UPT, UR4, 0x110, URZ ;  /* 0x0000011004047890 */ /* 0x000fe2000fffe0ff */
[----:B------:R1:W-:Y:S01]  /*2a30*/  @!P2 SYNCS.ARRIVE.TRANS64.RED RZ, [R2+URZ], R5 ;  /* 0x0000000502ffa9a7 */ /* 0x0003e200080004ff */
[----:B------:R-:W-:Y:S01]  /*2a40*/  UIADD3 UR6, UPT, UPT, UR6, 0x1, URZ ;  /* 0x0000000106067890 */ /* 0x000fe2000fffe0ff */
[----:B------:R-:W-:-:S03]  /*2a50*/  VIADD R3, R3, 0x1 ;  /* 0x0000000103037836 */ /* 0x000fc60000000000 */
[----:B------:R-:W-:Y:S02]  /*2a60*/  UISETP.NE.AND UP0, UPT, UR6, 0x2, UPT ;  /* 0x000000020600788c */ /* 0x000fe4000bf05270 */
[----:B------:R-:W-:Y:S01]  /*2a70*/  ISETP.NE.AND P0, PT, R3, 0x2, PT ;  /* 0x000000020300780c */ /* 0x000fe20003f05270 */
[----:B------:R-:W-:Y:S06]  /*2a80*/  UGETNEXTWORKID.BROADCAST [UR4], [UR5] ;  /* 0x00000000040073ca */ /* 0x000fec0008000100 */
[----:B------:R-:W-:Y:S02]  /*2a90*/  USEL UR4, URZ, 0x1, UP0 ;  /* 0x00000001ff047887 */ /* 0x000fe40008000000 */
[----:B------:R-:W-:-:S04]  /*2aa0*/  USEL UR6, UR6, URZ, UP0 ;  /* 0x000000ff06067287 */ /* 0x000fc80008000000 */
[----:B------:R-:W-:Y:S02]  /*2ab0*/  LOP3.LUT R12, R12, UR4, RZ, 0x3c, !PT ;  /* 0x000000040c0c7c12 */ /* 0x000fe4000f8e3cff */
[----:B-1----:R-:W-:-:S04]  /*2ac0*/  SHF.L.U32 R5, R9, 0x1f, RZ ;  /* 0x0000001f09057819 */ /* 0x002fc800000006ff */
[----:B------:R-:W1:Y:S02]  /*2ad0*/  SYNCS.PHASECHK.TRANS64.TRYWAIT P1, [R0+URZ+0xa0], R5 ;  /* 0x0000a005000075a7 */ /* 0x000e6400080211ff */
[----:B-1----:R-:W-:Y:S05]  /*2ae0*/  @!P1 BRA `(.L_x_51) ;  /* 0x000000b800049947 */ /* 0x002fea0003800000 */
.L_x_147:
[----:B------:R-:W-:Y:S01]  /*2af0*/  LEA R4, R11, UR37, 0x4 ;  /* 0x000000250b047c11 */ /* 0x000fe2000f8e20ff */
[----:B-1----:R-:W-:Y:S01]  /*2b00*/  VIADD R0, R0, 0xb0 ;  /* 0x000000b000007836 */ /* 0x002fe20000000000 */
[----:B------:R-:W-:Y:S01]  /*2b10*/  SEL R3, R3, RZ, P0 ;  /* 0x000000ff03037207 */ /* 0x000fe20000000000 */
[----:B------:R-:W-:-:S03]  /*2b20*/  VIADD R11, R11, 0x1 ;  /* 0x000000010b0b7836 */ /* 0x000fc60000000000 */
[----:B------:R-:W1:Y:S01]  /*2b30*/  LDS.128 R4, [R4+0x110] ;  /* 0x0001100004047984 */ /* 0x000e620000000c00 */
[----:B------:R-:W-:Y:S02]  /*2b40*/  PRMT R0, RZ, 0x654, R0 ;  /* 0x00000654ff007816 */ /* 0x000fe40000000000 */
[C---:B------:R-:W-:Y:S01]  /*2b50*/  ISETP.NE.AND P1, PT, R11.reuse, 0x2, PT ;  /* 0x000000020b00780c */ /* 0x040fe20003f25270 */
[----:B------:R-:W-:Y:S01]  /*2b60*/  @!PT LDS RZ, [RZ] ;  /* 0x00000000fffff984 */ /* 0x000fe20000000800 */
[----:B------:R-:W-:Y:S01]  /*2b70*/  @!PT LDS RZ, [RZ] ;  /* 0x00000000fffff984 */ /* 0x000fe20000000800 */
[----:B------:R-:W-:Y:S01]  /*2b80*/  @!PT LDS RZ, [RZ] ;  /* 0x00000000fffff984 */ /* 0x000fe20000000800 */
[----:B------:R-:W-:Y:S01]  /*2b90*/  @!PT LDS RZ, [RZ] ;  /* 0x00000000fffff984 */ /* 0x000fe20000000800 */
[----:B------:R2:W-:Y:S06]  /*2ba0*/  MEMBAR.ALL.CTA ;  /* 0x0000000000007992 */ /* 0x0005ec0000008000 */
[----:B--2---:R-:W2:Y:S01]  /*2bb0*/  FENCE.VIEW.ASYNC.S ;  /* 0x00000000000073c6 */ /* 0x004ea20000000000 */
[----:B------:R-:W-:Y:S01]  /*2bc0*/  SEL R11, R11, RZ, P1 ;  /* 0x000000ff0b0b7207 */ /* 0x000fe20000800000 */
[----:B--2---:R2:W-:Y:S01]  /*2bd0*/  SYNCS.ARRIVE.TRANS64.RED.A1T0 RZ, [R0+URZ], RZ ;  /* 0x000000ff00ff79a7 */ /* 0x0045e200081004ff */
[----:B-1----:R-:W-:-:S02]  /*2be0*/  LOP3.LUT P3, RZ, R6, 0x1, RZ, 0xc0, !PT ;  /* 0x0000000106ff7812 */ /* 0x002fc4000786c0ff */
[----:B------:R-:W-:-:S04]  /*2bf0*/  SEL R5, RZ, 0x1, P0 ;  /* 0x00000001ff057807 */ /* 0x000fc80000000000 */
[----:B------:R-:W-:Y:S02]  /*2c00*/  LOP3.LUT R8, R8, R5, RZ, 0x3c, !PT ;  /* 0x0000000508087212 */ /* 0x000fe400078e3cff */
[----:B--2---:R-:W-:-:S04]  /*2c10*/  SEL R0, RZ, 0x1, P1 ;  /* 0x00000001ff007807 */ /* 0x004fc80000800000 */
[----:B------:R-:W-:Y:S01]  /*2c20*/  LOP3.LUT R9, R9, R0, RZ, 0x3c, !PT ;  /* 0x0000000009097212 */ /* 0x000fe200078e3cff */
[----:B------:R-:W-:Y:S06]  /*2c30*/  @P3 BRA `(.L_x_52) ;  /* 0xfffffffc002c3947 */ /* 0x000fec000383ffff */
[----:B------:R-:W-:Y:S01]  /*2c40*/  ULEA UR5, UR6, UR37, 0x3 ;  /* 0x0000002506057291 */ /* 0x000fe2000f8e18ff */
[----:B------:R-:W-:-:S08]  /*2c50*/  SHF.L.U32 R3, R12, 0x1f, RZ ;  /* 0x0000001f0c037819 */ /* 0x000fd000000006ff */
[----:B------:R-:W1:Y:S02]  /*2c60*/  SYNCS.PHASECHK.TRANS64 P0, [UR5+0xb0], R3 ;  /* 0x0000b003ff0075a7 */ /* 0x000e640008001005 */
[----:B-1----:R-:W-:Y:S05]  /*2c70*/  @P0 BRA `(.L_x_53) ;  /* 0x0000000000080947 */ /* 0x002fea0003800000 */
[----:B------:R-:W1:Y:S02]  /*2c80*/  SYNCS.PHASECHK.TRANS64.TRYWAIT P0, [UR5+0xb0], R3 ;  /* 0x0000b003ff0075a7 */ /* 0x000e640008001105 */
[----:B-1----:R-:W-:Y:S05]  /*2c90*/  @!P0 BRA `(.L_x_54) ;  /* 0x000000b400ac8947 */ /* 0x002fea0003800000 */
.L_x_53:
[----:B------:R-:W-:-:S04]  /*2ca0*/  UIADD3 UR4, UPT, UPT, UR6, 0x1, URZ ;  /* 0x0000000106047890 */ /* 0x000fc8000fffe0ff */
[----:B------:R-:W-:-:S04]  /*2cb0*/  UISETP.NE.AND UP0, UPT, UR4, 0x2, UPT ;  /* 0x000000020400788c */ /* 0x000fc8000bf05270 */
[----:B------:R-:W-:Y:S02]  /*2cc0*/  USEL UR7, URZ, 0x1, UP0 ;  /* 0x00000001ff077887 */ /* 0x000fe40008000000 */
[----:B------:R-:W-:-:S04]  /*2cd0*/  USEL UR4, UR4, URZ, UP0 ;  /* 0x000000ff04047287 */ /* 0x000fc80008000000 */
[----:B------:R-:W-:Y:S01]  /*2ce0*/  ULEA UR4, UR4, UR37, 0x3 ;  /* 0x0000002504047291 */ /* 0x000fe2000f8e18ff */
[----:B-1----:R-:W-:-:S04]  /*2cf0*/  LOP3.LUT R3, R12, UR7, RZ, 0x3c, !PT ;  /* 0x000000070c037c12 */ /* 0x002fc8000f8e3cff */
[----:B------:R-:W-:-:S04]  /*2d00*/  SHF.L.U32 R0, R3, 0x1f, RZ ;  /* 0x0000001f03007819 */ /* 0x000fc800000006ff */
[----:B------:R-:W1:Y:S02]  /*2d10*/  SYNCS.PHASECHK.TRANS64 P0, [UR4+0xb0], R0 ;  /* 0x0000b000ff0075a7 */ /* 0x000e640008001004 */
[----:B-1----:R-:W-:Y:S05]  /*2d20*/  @P0 EXIT ;  /* 0x000000000000094d */ /* 0x002fea0003800000 */
[----:B------:R-:W-:Y:S02]  /*2d30*/  SHF.L.U32 R3, R3, 0x1f, RZ ;  /* 0x0000001f03037819 */ /* 0x000fe400000006ff */
[----:B------:R-:W-:-:S07]  /*2d40*/  MOV R0, UR4 ;  /* 0x0000000400007c02 */ /* 0x000fce0008000f00 */
.L_x_55:
[----:B-1----:R1:W2:Y:S02]  /*2d50*/  SYNCS.PHASECHK.TRANS64.TRYWAIT P0, [R0+URZ+0xb0], R3 ;  /* 0x0000b003000075a7 */ /* 0x0022a400080011ff */
[----:B--2---:R-:W-:Y:S05]  /*2d60*/  @!P0 NANOSLEEP.SYNCS 0x989680 ;  /* 0x009896800000895d */ /* 0x004fea0003900000 */
[----:B------:R-:W2:Y:S02]  /*2d70*/  @!P0 SYNCS.PHASECHK.TRANS64 P0, [R0+URZ+0xb0], R3 ;  /* 0x0000b003000085a7 */ /* 0x000ea400080010ff */
[----:B--2---:R-:W-:Y:S05]  /*2d80*/  @P0 EXIT ;  /* 0x000000000000094d */ /* 0x004fea0003800000 */
[----:B------:R-:W-:Y:S05]  /*2d90*/  BRA `(.L_x_55) ;  /* 0xfffffffc00ec7947 */ /* 0x000fea000383ffff */
.L_x_48:
[----:B------:R-:W-:Y:S05]  /*2da0*/  BRA.U UP4, `(.L_x_56) ;  /* 0x0000001104907547 */ /* 0x000fea000b800000 */
[----:B------:R-:W-:Y:S01]  /*2db0*/  UMOV UR6, 0x40 ;  /* 0x0000004000067882 */ /* 0x000fe20000000000 */
[----:B------:R-:W-:Y:S01]  /*2dc0*/  NOP ;  /* 0x0000000000007918 */ /* 0x000fe20000000000 */
[----:B------:R-:W-:Y:S01]  /*2dd0*/  ULEA UR6, UR37, UR6, 0x18 ;  /* 0x0000000625067291 */ /* 0x000fe2000f8ec0ff */
[----:B------:R-:W-:Y:S02]  /*2de0*/  UMOV UR7, 0x400 ;  /* 0x0000040000077882 */ /* 0x000fe40000000000 */
[----:B------:R-:W-:-:S06]  /*2df0*/  ULEA UR37, UR37, UR7, 0x18 ;  /* 0x0000000725257291 */ /* 0x000fcc000f8ec0ff */
[----:B------:R-:W1:Y:S02]  /*2e00*/  LDS.U8 R2, [UR6+0x1c] ;  /* 0x00001c06ff027984 */ /* 0x000e640008000000 */
[----:B-1----:R-:W-:-:S13]  /*2e10*/  ISETP.NE.AND P0, PT, R2, RZ, PT ;  /* 0x000000ff0200720c */ /* 0x002fda0003f05270 */
[----:B------:R-:W-:Y:S05]  /*2e20*/  @P0 BRA `(.L_x_57) ;  /* 0x0000000400080947 */ /* 0x000fea0003800000 */
[----:B------:R-:W-:Y:S02]  /*2e30*/  UISETP.NE.U32.AND UP0, UPT, UR5, 0x1, UPT ;  /* 0x000000010500788c */ /* 0x000fe4000bf05070 */
[----:B------:R-:W-:-:S07]  /*2e40*/  UIADD3 UR8, UPT, UPT, UR6, 0x8, URZ ;  /* 0x0000000806087890 */ /* 0x000fce000fffe0ff */
[----:B------:R-:W-:Y:S05]  /*2e50*/  BRA.U !UP0, `(.L_x_58) ;  /* 0x00000001089c7547 */ /* 0x000fea000b800000 */
[----:B------:R-:W-:Y:S01]  /*2e60*/  ELECT P0, URZ, PT ;  /* 0x0000000000ff782f */ /* 0x000fe20003800000 */
[----:B------:R-:W-:-:S12]  /*2e70*/  BSSY B0, `(.L_x_58) ;  /* 0x0000025000007945 */ /* 0x000fd80003800000 */
[----:B------:R-:W-:Y:S05]  /*2e80*/  @!P0 BRA `(.L_x_59) ;  /* 0x00000000008c8947 */ /* 0x000fea0003800000 */
[----:B------:R-:W-:-:S05]  /*2e90*/  UMOV UR7, 0x10 ;  /* 0x0000001000077882 */ /* 0x000fca0000000000 */
[----:B------:R-:W-:Y:S04]  /*2ea0*/  DEPBAR.LE SB1, 0x36 ;  /* 0x00009d800000791a */ /* 0x000fe80000000000 */
[----:B------:R-:W1:Y:S02]  /*2eb0*/  UTCATOMSWS.2CTA.FIND_AND_SET.ALIGN UP1, UR7, UR7 ;  /* 0x00000007000775e3 */ /* 0x000e640008220800 */
[----:B-1----:R-:W-:Y:S01]  /*2ec0*/  MOV R11, UR7 ;  /* 0x00000007000b7c02 */ /* 0x002fe20008000f00 */
[----:B------:R-:W-:Y:S06]  /*2ed0*/  BRA.U UP1, `(.L_x_60) ;  /* 0x0000000101187547 */ /* 0x000fec000b800000 */
.L_x_61:
[----:B------:R-:W-:Y:S05]  /*2ee0*/  NANOSLEEP 0x64 ;  /* 0x000000640000795d */ /* 0x000fea0003800000 */
[----:B------:R-:W-:-:S05]  /*2ef0*/  UMOV UR7, 0x10 ;  /* 0x0000001000077882 */ /* 0x000fca0000000000 */
[----:B------:R-:W-:Y:S04]  /*2f00*/  DEPBAR.LE SB1, 0x36 ;  /* 0x00009d800000791a */ /* 0x000fe80000000000 */
[----:B------:R-:W1:Y:S02]  /*2f10*/  UTCATOMSWS.2CTA.FIND_AND_SET.ALIGN UP1, UR7, UR7 ;  /* 0x00000007000775e3 */ /* 0x000e640008220800 */
[----:B-1----:R-:W-:Y:S01]  /*2f20*/  MOV R11, UR7 ;  /* 0x00000007000b7c02 */ /* 0x002fe20008000f00 */
[----:B------:R-:W-:Y:S05]  /*2f30*/  BRA.U !UP1, `(.L_x_61) ;  /* 0xfffffffd09e87547 */ /* 0x000fea000b83ffff */
.L_x_60:
[----:B------:R-:W1:Y:S01]  /*2f40*/  LDS R5, [UR6+0x10] ;  /* 0x00001006ff057984 */ /* 0x000e620008000800 */
[----:B------:R-:W-:Y:S01]  /*2f50*/  IMAD.U32 R3, RZ, RZ, UR37 ;  /* 0x00000025ff037e24 */ /* 0x000fe2000f8e00ff */
[----:B------:R-:W-:-:S03]  /*2f60*/  MOV R2, UR4 ;  /* 0x0000000400027c02 */ /* 0x000fc60008000f00 */
[----:B------:R-:W-:Y:S01]  /*2f70*/  VIADD R3, R3, 0x130 ;  /* 0x0000013003037836 */ /* 0x000fe20000000000 */
[----:B-1----:R-:W-:-:S04]  /*2f80*/  SHF.L.U32 R5, R5, 0x1f, RZ ;  /* 0x0000001f05057819 */ /* 0x002fc800000006ff */
[----:B------:R-:W1:Y:S02]  /*2f90*/  SYNCS.PHASECHK.TRANS64.TRYWAIT P0, [UR6+0x8], R5 ;  /* 0x00000805ff0075a7 */ /* 0x000e640008001106 */
[----:B-1----:R-:W-:Y:S05]  /*2fa0*/  @P0 BRA `(.L_x_62) ;  /* 0x0000000000080947 */ /* 0x002fea0003800000 */
[----:B------:R-:W1:Y:S02]  /*2fb0*/  SYNCS.PHASECHK.TRANS64.TRYWAIT P0, [UR6+0x8], R5 ;  /* 0x00000805ff0075a7 */ /* 0x000e640008001106 */
[----:B-1----:R-:W-:Y:S05]  /*2fc0*/  @!P0 BRA `(.L_x_63) ;  /* 0x000000b000f88947 */ /* 0x002fea0003800000 */
.L_x_62:
[----:B-1----:R-:W-:Y:S01]  /*2fd0*/  HFMA2 R4, -RZ, RZ, 0, 5.9604644775390625e-08 ;  /* 0x00000001ff047431 */ /* 0x002fe200000001ff */
[----:B------:R-:W-:Y:S01]  /*2fe0*/  UPRMT UR7, UR4, 0x654, UR8 ;  /* 0x0000065404077896 */ /* 0x000fe20008000008 */
[----:B------:R-:W-:Y:S01]  /*2ff0*/  IMAD.MOV.U32 R6, RZ, RZ, 0xffff ;  /* 0x0000ffffff067424 */ /* 0x000fe200078e00ff */
[----:B------:R-:W-:Y:S01]  /*3000*/  PRMT R2, R2, 0x654, R3 ;  /* 0x0000065402027816 */ /* 0x000fe20000000003 */
[----:B------:R-:W-:Y:S02]  /*3010*/  IMAD.MOV.U32 R5, RZ, RZ, 0x4 ;  /* 0x00000004ff057424 */ /* 0x000fe400078e00ff */
[----:B------:R-:W-:Y:S01]  /*3020*/  IMAD.SHL.U32 R9, R11, 0x20, RZ ;  /* 0x000000200b097824 */ /* 0x000fe200078e00ff */
[----:B------:R-:W-:Y:S02]  /*3030*/  MOV R3, UR7 ;  /* 0x0000000700037c02 */ /* 0x000fe40008000f00 */
[-C--:B------:R-:W-:Y:S01]  /*3040*/  SHF.L.U32 R7, R6, R11.reuse, RZ ;  /* 0x0000000b06077219 */ /* 0x080fe200000006ff */
[----:B------:R1:W-:Y:S01]  /*3050*/  SYNCS.ARRIVE.TRANS64.RED RZ, [UR7], R5 ;  /* 0x00000005ffff79a7 */ /* 0x0003e20008000407 */
[----:B------:R-:W-:Y:S01]  /*3060*/  SHF.L.U32 R6, R4, R11, RZ ;  /* 0x0000000b04067219 */ /* 0x000fe200000006ff */
[----:B------:R1:W-:Y:S04]  /*3070*/  STS [UR37+0x130], R9 ;  /* 0x00013009ff007988 */ /* 0x0003e80008000825 */
[----:B------:R1:W-:Y:S04]  /*3080*/  STAS [R2.64], R11 ;  /* 0x0000000b02007dbd */ /* 0x0003e8000c0008ff */
[----:B------:R1:W-:Y:S04]  /*3090*/  ATOMS.OR RZ, [UR6+0x14], R7 ;  /* 0x00001407ffff798c */ /* 0x0003e8000b000006 */
[----:B------:R1:W-:Y:S04]  /*30a0*/  ATOMS.OR RZ, [UR6+0x18], R6 ;  /* 0x00001806ffff798c */ /* 0x0003e8000b000006 */
[----:B------:R1:W-:Y:S02]  /*30b0*/  ATOMS.XOR RZ, [UR6+0x10], R4 ;  /* 0x00001004ffff798c */ /* 0x0003e4000b800006 */
.L_x_59:
[----:B------:R-:W-:Y:S05]  /*30c0*/  BSYNC B0 ;  /* 0x0000000000007941 */ /* 0x000fea0003800000 */
.L_x_58:
[----:B------:R-:W-:Y:S05]  /*30d0*/  BRA.U UP0, `(.L_x_64) ;  /* 0x00000001006c7547 */ /* 0x000fea000b800000 */
[----:B------:R-:W-:-:S03]  /*30e0*/  UMOV UR7, 0xffffffff ;  /* 0xffffffff00077882 */ /* 0x000fc60000000000 */
[----:B------:R-:W-:Y:S05]  /*30f0*/  BRA.DIV UR7, `(.L_x_65) ;  /* 0x000000b207c47947 */ /* 0x000fea000b800000 */
[----:B------:R-:W-:-:S13]  /*3100*/  ELECT P6, URZ, PT ;  /* 0x0000000000ff782f */ /* 0x000fda00038c0000 */
.L_x_151:
[----:B------:R-:W-:Y:S05]  /*3110*/  @!P6 BRA `(.L_x_64) ;  /* 0x00000000005ce947 */ /* 0x000fea0003800000 */
[----:B-1----:R-:W1:Y:S02]  /*3120*/  LDS R3, [UR6+0x10] ;  /* 0x00001006ff037984 */ /* 0x002e640008000800 */
[----:B-1----:R-:W-:-:S04]  /*3130*/  SHF.L.U32 R3, R3, 0x1f, RZ ;  /* 0x0000001f03037819 */ /* 0x002fc800000006ff */
[----:B------:R-:W1:Y:S02]  /*3140*/  SYNCS.PHASECHK.TRANS64.TRYWAIT P0, [UR6+0x8], R3 ;  /* 0x00000803ff0075a7 */ /* 0x000e640008001106 */
[----:B-1----:R-:W-:Y:S05]  /*3150*/  @P0 BRA `(.L_x_66) ;  /* 0x0000000000080947 */ /* 0x002fea0003800000 */
[----:B------:R-:W1:Y:S02]  /*3160*/  SYNCS.PHASECHK.TRANS64.TRYWAIT P0, [UR6+0x8], R3 ;  /* 0x00000803ff0075a7 */ /* 0x000e640008001106 */
[----:B-1----:R-:W-:Y:S05]  /*3170*/  @!P0 BRA `(.L_x_67) ;  /* 0x000000b000c48947 */ /* 0x002fea0003800000 */
.L_x_66:
[----:B------:R-:W2:Y:S01]  /*3180*/  LDS R5, [UR37+0x130] ;  /* 0x00013025ff057984 */ /* 0x000ea20008000800 */
[----:B-1----:R-:W-:Y:S02]  /*3190*/  HFMA2 R2, -RZ, RZ, 0, 5.9604644775390625e-08 ;  /* 0x00000001ff027431 */ /* 0x002fe400000001ff */
[----:B------:R-:W-:Y:S01]  /*31a0*/  IMAD.MOV.U32 R3, RZ, RZ, 0xffff ;  /* 0x0000ffffff037424 */ /* 0x000fe200078e00ff */
[----:B------:R-:W-:Y:S01]  /*31b0*/  UPRMT UR7, UR4, 0x654, UR8 ;  /* 0x0000065404077896 */ /* 0x000fe20008000008 */
[----:B--2---:R-:W-:-:S03]  /*31c0*/  IMAD.SHL.U32 R4, R5, 0x20, RZ ;  /* 0x0000002005047824 */ /* 0x004fc600078e00ff */
[-C--:B------:R-:W-:Y:S02]  /*31d0*/  SHF.L.U32 R3, R3, R5.reuse, RZ ;  /* 0x0000000503037219 */ /* 0x080fe400000006ff */
[----:B------:R-:W-:Y:S01]  /*31e0*/  SHF.L.U32 R5, R2, R5, RZ ;  /* 0x0000000502057219 */ /* 0x000fe200000006ff */
[----:B------:R2:W-:Y:S04]  /*31f0*/  STS [UR37+0x130], R4 ;  /* 0x00013004ff007988 */ /* 0x0005e80008000825 */
[----:B------:R2:W-:Y:S04]  /*3200*/  ATOMS.OR RZ, [UR6+0x14], R3 ;  /* 0x00001403ffff798c */ /* 0x0005e8000b000006 */
[----:B------:R2:W-:Y:S01]  /*3210*/  ATOMS.OR RZ, [UR6+0x18], R5 ;  /* 0x00001805ffff798c */ /* 0x0005e2000b000006 */
[----:B------:R-:W-:Y:S03]  /*3220*/  SYNCS.ARRIVE.TRANS64.RED.A1T0 RZ, [UR7], RZ ;  /* 0x000000ffffff79a7 */ /* 0x000fe60008100407 */
[----:B------:R2:W-:Y:S01]  /*3230*/  ATOMS.XOR RZ, [UR6+0x10], R2 ;  /* 0x00001002ffff798c */ /* 0x0005e2000b800006 */
[----:B------:R-:W-:Y:S05]  /*3240*/  BRA `(.L_x_64) ;  /* 0x0000000000107947 */ /* 0x000fea0003800000 */
.L_x_57:
[----:B------:R-:W-:-:S05]  /*3250*/  MOV R2, 0xffffffff ;  /* 0xffffffff00027802 */ /* 0x000fca0000000f00 */
[----:B------:R1:W-:Y:S02]  /*3260*/  STS [UR37+0x130], R2 ;  /* 0x00013002ff007988 */ /* 0x0003e40008000825 */
[----:B-1----:R-:W-:Y:S02]  /*3270*/  MOV R2, 0x3290 ;  /* 0x0000329000027802 */ /* 0x002fe40000000f00 */
[----:B-----5:R-:W-:Y:S05]  /*3280*/  CALL.REL.NOINC `($__internal_1_$__cuda_sm10x_tcgen05_guardrail_trap_phase_invalid_during_alloc) ;  /* 0x000000b800287944 */ /* 0x020fea0003c00000 */
.L_x_64:
[----:B------:R-:W-:Y:S05]  /*3290*/  WARPSYNC.ALL ;  /* 0x0000000000007948 */ /* 0x000fea0003800000 */
[----:B------:R-:W3:Y:S01]  /*32a0*/  S2UR UR7, SR_CgaCtaId ;  /* 0x00000000000779c3 */ /* 0x000ee20000008800 */
[----:B------:R-:W-:Y:S01]  /*32b0*/  UMOV UR6, 0x400 ;  /* 0x0000040000067882 */ /* 0x000fe20000000000 */
[----:B------:R-:W-:-:S06]  /*32c0*/  NOP ;  /* 0x0000000000007918 */ /* 0x000fcc0000000000 */
[----:B------:R-:W-:Y:S06]  /*32d0*/  BAR.ARV 0x6, 0xa0 ;  /* 0x0182800000007b1d */ /* 0x000fec0000002000 */
[----:B------:R-:W4:Y:S01]  /*32e0*/  LDCU UR8, c[0x0][0x38c] ;  /* 0x00007180ff0877ac */ /* 0x000f220008000800 */
[----:B------:R-:W-:Y:S01]  /*32f0*/  LOP3.LUT R0, R0, 0xffff, RZ, 0xc0, !PT ;  /* 0x0000ffff00007812 */ /* 0x000fe200078ec0ff */
[----:B-1----:R-:W-:Y:S01]  /*3300*/  IMAD.MOV.U32 R9, RZ, RZ, 0x1 ;  /* 0x00000001ff097424 */ /* 0x002fe200078e00ff */
[----:B------:R-:W-:Y:S01]  /*3310*/  LOP3.LUT R8, R8, 0xffff, RZ, 0xc0, !PT ;  /* 0x0000ffff08087812 */ /* 0x000fe200078ec0ff */
[----:B------:R-:W-:Y:S01]  /*3320*/  UMOV UR19, URZ ;  /* 0x000000ff00137c82 */ /* 0x000fe20008000000 */
[----:B------:R-:W-:Y:S01]  /*3330*/  R2UR UR11, R0 ;  /* 0x00000000000b72ca */ /* 0x000fe200000e0000 */
[----:B------:R-:W-:Y:S01]  /*3340*/  UMOV UR18, URZ ;  /* 0x000000ff00127c82 */ /* 0x000fe20008000000 */
[----:B------:R-:W-:Y:S01]  /*3350*/  R2UR UR12, R8 ;  /* 0x00000000080c72ca */ /* 0x000fe200000e0000 */
[----:B------:R-:W-:Y:S01]  /*3360*/  IMAD.MOV.U32 R8, RZ, RZ, RZ ;  /* 0x000000ffff087224 */ /* 0x000fe200078e00ff */
[----:B------:R-:W-:Y:S01]  /*3370*/  UMOV UR17, URZ ;  /* 0x000000ff00117c82 */ /* 0x000fe20008000000 */
[----:B---3--:R-:W-:-:S02]  /*3380*/  ULEA UR7, UR7, UR6, 0x18 ;  /* 0x0000000607077291 */ /* 0x008fc4000f8ec0ff */
[----:B------:R-:W-:Y:S02]  /*3390*/  UISETP.NE.AND UP2, UPT, UR5, URZ, UPT ;  /* 0x000000ff0500728c */ /* 0x000fe4000bf45270 */
[----:B------:R-:W-:Y:S02]  /*33a0*/  UIADD3 UR13, UPT, UPT, UR7, 0x10800, URZ ;  /* 0x00010800070d7890 */ /* 0x000fe4000fffe0ff */
[----:B------:R-:W-:Y:S02]  /*33b0*/  UIADD3 UR14, UPT, UPT, UR7, 0x24800, URZ ;  /* 0x00024800070e7890 */ /* 0x000fe4000fffe0ff */
[----:B----4-:R-:W-:Y:S01]  /*33c0*/  UIADD3 UR8, UPT, UPT, UR8, 0x3f, URZ ;  /* 0x0000003f08087890 */ /* 0x010fe2000fffe0ff */
[----:B--2---:R-:W1:Y:S01]  /*33d0*/  LDS R2, [UR7+0x130] ;  /* 0x00013007ff027984 */ /* 0x004e620008000800 */
[----:B------:R-:W-:Y:S02]  /*33e0*/  USHF.R.U32.HI UR13, URZ, 0x4, UR13 ;  /* 0x00000004ff0d7899 */ /* 0x000fe4000801160d */
[----:B------:R-:W-:-:S02]  /*33f0*/  USHF.R.S32.HI UR6, URZ, 0x1f, UR8 ;  /* 0x0000001fff067899 */ /* 0x000fc40008011408 */
[----:B------:R-:W-:Y:S02]  /*3400*/  USHF.R.U32.HI UR14, URZ, 0x4, UR14 ;  /* 0x00000004ff0e7899 */ /* 0x000fe4000801160e */
[----:B------:R-:W-:Y:S02]  /*3410*/  ULEA.HI UR6, UR6, UR8, URZ, 0x6 ;  /* 0x0000000806067291 */ /* 0x000fe4000f8f30ff */
[----:B------:R-:W-:Y:S02]  /*3420*/  ULOP3.LUT UR13, UR13, 0x3fff, URZ, 0xc0, !UPT ;  /* 0x00003fff0d0d7892 */ /* 0x000fe4000f8ec0ff */
[----:B------:R-:W-:Y:S02]  /*3430*/  USHF.R.S32.HI UR6, URZ, 0x6, UR6 ;  /* 0x00000006ff067899 */ /* 0x000fe40008011406 */
[----:B------:R-:W-:Y:S02]  /*3440*/  ULOP3.LUT UR14, UR14, 0x3fff, URZ, 0xc0, !UPT ;  /* 0x00003fff0e0e7892 */ /* 0x000fe4000f8ec0ff */
[----:B------:R-:W-:Y:S01]  /*3450*/  UISETP.LT.AND UP0, UPT, UR6, 0x1, UPT ;  /* 0x000000010600788c */ /* 0x000fe2000bf01270 */
[----:B------:R-:W-:Y:S01]  /*3460*/  UMOV UR28, 0x0 ;  /* 0x00000000001c7882 */ /* 0x000fe20000000000 */
[----:B------:R-:W-:Y:S01]  /*3470*/  UMOV UR29, 0x10400010 ;  /* 0x10400010001d7882 */ /* 0x000fe20000000000 */
[----:B------:R-:W-:-:S02]  /*3480*/  ULOP3.LUT UR13, UR13, 0x10000, URZ, 0xfc, !UPT ;  /* 0x000100000d0d7892 */ /* 0x000fc4000f8efcff */
[----:B------:R-:W-:Y:S02]  /*3490*/  ULOP3.LUT UR14, UR14, 0x10000, URZ, 0xfc, !UPT ;  /* 0x000100000e0e7892 */ /* 0x000fe4000f8efcff */
[----:B------:R-:W-:Y:S01]  /*34a0*/  USEL UR20, UR6, 0x1, !UP0 ;  /* 0x0000000106147887 */ /* 0x000fe2000c000000 */
[----:B------:R-:W-:Y:S01]  /*34b0*/  UMOV UR26, 0x0 ;  /* 0x00000000001a7882 */ /* 0x000fe20000000000 */
[----:B------:R-:W-:Y:S01]  /*34c0*/  UMOV UR27, 0x10400010 ;  /* 0x10400010001b7882 */ /* 0x000fe20000000000 */
[----:B------:R-:W-:Y:S01]  /*34d0*/  UMOV UR24, 0x0 ;  /* 0x0000000000187882 */ /* 0x000fe20000000000 */
[----:B------:R-:W-:Y:S01]  /*34e0*/  UMOV UR25, 0x10400010 ;  /* 0x1040001000197882 */ /* 0x000fe20000000000 */
[----:B------:R-:W-:Y:S01]  /*34f0*/  UMOV UR22, 0x0 ;  /* 0x0000000000167882 */ /* 0x000fe20000000000 */
[----:B------:R-:W-:Y:S01]  /*3500*/  UMOV UR23, 0x10400010 ;  /* 0x1040001000177882 */ /* 0x000fe20000000000 */
[----:B-1----:R-:W-:Y:S02]  /*3510*/  R2UR UR21, R2 ;  /* 0x00000000021572ca */ /* 0x002fe400000e0000 */
[----:B------:R-:W-:-:S13]  /*3520*/  CS2R R2, SRZ ;  /* 0x0000000000027805 */ /* 0x000fda000001ff00 */
.L_x_75:
[C---:B------:R-:W-:Y:S02]  /*3530*/  LEA R0, R8.reuse, UR7, 0x3 ;  /* 0x0000000708007c11 */ /* 0x040fe4000f8e18ff */
[----:B------:R-:W-:Y:S02]  /*3540*/  SHF.L.U32 R5, R3, 0x1f, RZ ;  /* 0x0000001f03057819 */ /* 0x000fe400000006ff */
[----:B------:R-:W-:Y:S02]  /*3550*/  LEA R4, R8, UR7, 0x4 ;  /* 0x0000000708047c11 */ /* 0x000fe4000f8e20ff */
[----:B------:R-:W1:Y:S02]  /*3560*/  SYNCS.PHASECHK.TRANS64.TRYWAIT P0, [R0+URZ+0xa0], R5 ;  /* 0x0000a005000075a7 */ /* 0x000e6400080011ff */
[----:B-1-34-:R-:W-:Y:S05]  /*3570*/  @!P0 BRA `(.L_x_68) ;  /* 0x000000ac00dc8947 */ /* 0x01afea0003800000 */
.L_x_152:
[----:B-1----:R-:W1:Y:S01]  /*3580*/  LDS.128 R4, [R4+0x110] ;  /* 0x0001100004047984 */ /* 0x002e620000000c00 */
[----:B------:R-:W-:Y:S02]  /*3590*/  VIADD R0, R0, 0xb0 ;  /* 0x000000b000007836 */ /* 0x000fe40000000000 */
[----:B------:R-:W-:Y:S01]  /*35a0*/  VIADD R8, R8, 0x1 ;  /* 0x0000000108087836 */ /* 0x000fe20000000000 */
[----:B------:R-:W-:Y:S01]  /*35b0*/  @!PT LDS RZ, [RZ] ;  /* 0x00000000fffff984 */ /* 0x000fe20000000800 */
[----:B------:R-:W-:Y:S01]  /*35c0*/  @!PT LDS RZ, [RZ] ;  /* 0x00000000fffff984 */ /* 0x000fe20000000800 */
[----:B------:R-:W-:Y:S01]  /*35d0*/  @!PT LDS RZ, [RZ] ;  /* 0x00000000fffff984 */ /* 0x000fe20000000800 */
[----:B------:R-:W-:Y:S01]  /*35e0*/  @!PT LDS RZ, [RZ] ;  /* 0x00000000fffff984 */ /* 0x000fe20000000800 */
[----:B------:R2:W-:Y:S06]  /*35f0*/  MEMBAR.ALL.CTA ;  /* 0x0000000000007992 */ /* 0x0005ec0000008000 */
[----:B--2---:R-:W2:Y:S01]  /*3600*/  FENCE.VIEW.ASYNC.S ;  /* 0x00000000000073c6 */ /* 0x004ea20000000000 */
[----:B------:R-:W-:-:S04]  /*3610*/  PRMT R0, RZ, 0x654, R0 ;  /* 0x00000654ff007816 */ /* 0x000fc80000000000 */
[----:B--2---:R2:W-:Y:S01]  /*3620*/  SYNCS.ARRIVE.TRANS64.RED.A1T0 RZ, [R0+URZ], RZ ;  /* 0x000000ff00ff79a7 */ /* 0x0045e200081004ff */
[----:B-1----:R-:W-:Y:S01]  /*3630*/  LOP3.LUT P1, RZ, R6, 0x1, RZ, 0xc0, !PT ;  /* 0x0000000106ff7812 */ /* 0x002fe2000782c0ff */
[----:B--2---:R-:W-:-:S12]  /*3640*/  BRA.U UP2, `(.L_x_69) ;  /* 0x0000000502087547 */ /* 0x004fd8000b800000 */
[----:B------:R-:W1:Y:S01]  /*3650*/  LDCU UR8, c[0x0][0x38c] ;  /* 0x00007180ff0877ac */ /* 0x000e620008000800 */
[----:B------:R-:W-:Y:S02]  /*3660*/  PLOP3.LUT P2, PT, PT, PT, PT, 0x80, 0x8 ;  /* 0x000000000008781c */ /* 0x000fe40003f4f070 */
[----:B------:R-:W-:Y:S01]  /*3670*/  SHF.L.U32 R5, R9, 0x1f, RZ ;  /* 0x0000001f09057819 */ /* 0x000fe200000006ff */
[----:B------:R-:W-:Y:S02]  /*3680*/  ULEA UR9, UR19, UR7, 0x3 ;  /* 0x0000000713097291 */ /* 0x000fe4000f8e18ff */
[----:B------:R-:W-:Y:S02]  /*3690*/  ULEA UR10, UR19, UR21, 0x8 ;  /* 0x00000015130a7291 */ /* 0x000fe4000f8e40ff */
[----:B-1----:R-:W-:-:S06]  /*36a0*/  UISETP.GE.AND UP0, UPT, UR8, 0x1, UPT ;  /* 0x000000010800788c */ /* 0x002fcc000bf06270 */
[----:B------:R-:W-:-:S05]  /*36b0*/  PLOP3.LUT P0, PT, PT, PT, UP0, 0x80, 0x8 ;  /* 0x000000000008781c */ /* 0x000fca0003f0f008 */
[----:B------:R-:W-:-:S08]  /*36c0*/  @UP0 ULEA UR8, UR18, UR7, 0x3 ;  /* 0x0000000712080291 */ /* 0x000fd0000f8e18ff */
[----:B------:R-:W-:-:S04]  /*36d0*/  @P0 SHF.L.U32 R0, R2, 0x1f, RZ ;  /* 0x0000001f02000819 */ /* 0x000fc800000006ff */
[----:B------:R1:W2:Y:S01]  /*36e0*/  @P0 SYNCS.PHASECHK.TRANS64.TRYWAIT P2, [UR8], R0 ;  /* 0x00000000ff0005a7 */ /* 0x0002a20008041108 */
[----:B------:R-:W3:Y:S02]  /*36f0*/  SYNCS.PHASECHK.TRANS64.TRYWAIT P0, [UR9+0xd0], R5 ;  /* 0x0000d005ff0075a7 */ /* 0x000ee40008001109 */
[----:B-123--:R-:W-:Y:S05]  /*3700*/  @!P0 BRA `(.L_x_70) ;  /* 0x000000ac008c8947 */ /* 0x00efea0003800000 */
.L_x_154:
[----:B------:R-:W-:Y:S01]  /*3710*/  UMOV UR16, UR17 ;  /* 0x0000001100107c82 */ /* 0x000fe20008000000 */
[----:B------:R-:W-:Y:S05]  /*3720*/  BRA.U !UP0, `(.L_x_71) ;  /* 0x0000000108c07547 */ /* 0x000fea000b800000 */
[----:B------:R-:W-:Y:S02]  /*3730*/  UIADD3 UR16, UPT, UPT, UR20, UR17, URZ ;  /* 0x0000001114107290 */ /* 0x000fe4000fffe0ff */
[----:B------:R-:W-:Y:S01]  /*3740*/  UPLOP3.LUT UP3, UPT, UPT, UPT, UPT, 0x40, 0x4 ;  /* 0x000000000004789c */ /* 0x000fe20003f6e870 */
[----:B------:R-:W-:Y:S01]  /*3750*/  UMOV UR15, UR6 ;  /* 0x00000006000f7c82 */ /* 0x000fe20008000000 */
[----:B------:R-:W-:-:S09]  /*3760*/  UMOV UR46, UR18 ;  /* 0x00000012002e7c82 */ /* 0x000fd20008000000 */
.L_x_74:
[----:B--2---:R-:W-:Y:S01]  /*3770*/  ULEA UR8, UR46, UR7, 0x3 ;  /* 0x000000072e087291 */ /* 0x004fe2000f8e18ff */
[----:B---3--:R-:W-:Y:S11]  /*3780*/  @P2 BRA `(.L_x_72) ;  /* 0x00000000000c2947 */ /* 0x008ff60003800000 */
[----:B-1----:R-:W-:Y:S04]  /*3790*/  SHF.L.U32 R5, R2, 0x1f, RZ ;  /* 0x0000001f02057819 */ /* 0x002fe800000006ff */
[----:B------:R-:W1:Y:S02]  /*37a0*/  SYNCS.PHASECHK.TRANS64.TRYWAIT P0, [UR8], R5 ;  /* 0x00000005ff0075a7 */ /* 0x000e640008001108 */
[----:B-1----:R-:W-:Y:S05]  /*37b0*/  @!P0 BRA `(.L_x_73) ;  /* 0x000000ac00788947 */ /* 0x002fea0003800000 */
.L_x_72:
[----:B------:R-:W-:Y:S01]  /*37c0*/  UISETP.NE.AND UP0, UPT, UR15, 0x1, UPT ;  /* 0x000000010f00788c */ /* 0x000fe2000bf05270 */
[----:B------:R-:W-:Y:S01]  /*37d0*/  PLOP3.LUT P2, PT, PT, PT, PT, 0x80, 0x8 ;  /* 0x000000000008781c */ /* 0x000fe20003f4f070 */
[----:B------:R-:W-:Y:S02]  /*37e0*/  UIADD3 UR18, UPT, UPT, UR46, 0x1, URZ ;  /* 0x000000012e127890 */ /* 0x000fe4000fffe0ff */
[----:B------:R-:W-:Y:S02]  /*37f0*/  ULEA UR32, UR46, UR14, 0xa ;  /* 0x0000000e2e207291 */ /* 0x000fe4000f8e50ff */
[----:B------:R-:W-:Y:S01]  /*3800*/  UISETP.NE.AND UP1, UPT, UR18, 0x5, UPT ;  /* 0x000000051200788c */ /* 0x000fe2000bf25270 */
[----:B------:R-:W-:Y:S01]  /*3810*/  PLOP3.LUT P0, PT, PT, PT, UP0, 0x80, 0x8 ;  /* 0x000000000008781c */ /* 0x000fe20003f0f008 */
[----:B------:R-:W-:Y:S02]  /*3820*/  UIADD3 UR44, UPT, UPT, UR32, 0x2, URZ ;  /* 0x00000002202c7890 */ /* 0x000fe4000fffe0ff */
[----:B------:R-:W-:Y:S02]  /*3830*/  USEL UR31, URZ, 0x1, UP1 ;  /* 0x00000001ff1f7887 */ /* 0x000fe40008800000 */
[----:B------:R-:W-:Y:S02]  /*3840*/  USEL UR18, UR18, URZ, UP1 ;  /* 0x000000ff12127287 */ /* 0x000fe40008800000 */
[----:B------:R-:W-:Y:S02]  /*3850*/  UIADD3 UR40, UPT, UPT, UR32, 0x4, URZ ;  /* 0x0000000420287890 */ /* 0x000fe4000fffe0ff */
[----:B------:R-:W-:Y:S01]  /*3860*/  @UP0 ULEA UR30, UR18, UR7, 0x3 ;  /* 0x00000007121e0291 */ /* 0x000fe2000f8e18ff */
[----:B------:R-:W-:Y:S01]  /*3870*/  LOP3.LUT R2, R2, UR31, RZ, 0x3c, !PT ;  /* 0x0000001f02027c12 */ /* 0x000fe2000f8e3cff */
[----:B------:R-:W-:Y:S02]  /*3880*/  UIADD3 UR36, UPT, UPT, UR32, 0x6, URZ ;  /* 0x0000000620247890 */ /* 0x000fe4000fffe0ff */
[----:B------:R-:W-:Y:S01]  /*3890*/  UIADD3 UR8, UPT, UPT, UR8, 0x28, URZ ;  /* 0x0000002808087890 */ /* 0x000fe2000fffe0ff */
[----:B-1----:R-:W-:Y:S01]  /*38a0*/  @P0 SHF.L.U32 R0, R2, 0x1f, RZ ;  /* 0x0000001f02000819 */ /* 0x002fe200000006ff */
[----:B------:R-:W-:Y:S02]  /*38b0*/  UIADD3 UR17, UPT, UPT, UR17, 0x1, URZ ;  /* 0x0000000111117890 */ /* 0x000fe4000fffe0ff */
[----:B------:R-:W-:Y:S01]  /*38c0*/  UIADD3 UR15, UPT, UPT, UR15, -0x1, URZ ;  /* 0xffffffff0f0f7890 */ /* 0x000fe2000fffe0ff */
[----:B------:R2:W3:Y:S01]  /*38d0*/  @P0 SYNCS.PHASECHK.TRANS64.TRYWAIT P2, [UR30], R0 ;  /* 0x00000000ff0005a7 */ /* 0x0004e2000804111e */
[----:B------:R-:W-:Y:S02]  /*38e0*/  ULEA UR30, UR46, UR13, 0xa ;  /* 0x0000000d2e1e7291 */ /* 0x000fe4000f8e50ff */
[----:B------:R-:W-:Y:S02]  /*38f0*/  UISETP.NE.AND UP0, UPT, UR17, UR16, UPT ;  /* 0x000000101100728c */ /* 0x000fe4000bf05270 */
[----:B------:R-:W-:Y:S02]  /*3900*/  UIADD3 UR42, UPT, UPT, UR30, 0x2, URZ ;  /* 0x000000021e2a7890 */ /* 0x000fe4000fffe0ff */
[----:B------:R-:W-:Y:S02]  /*3910*/  UIADD3 UR38, UPT, UPT, UR30, 0x4, URZ ;  /* 0x000000041e267890 */ /* 0x000fe4000fffe0ff */
[----:B------:R-:W-:Y:S01]  /*3920*/  UIADD3 UR34, UPT, UPT, UR30, 0x6, URZ ;  /* 0x000000061e227890 */ /* 0x000fe2000fffe0ff */
[----:B------:R-:W-:Y:S01]  /*3930*/  UMOV UR33, 0x40004040 ;  /* 0x4000404000217882 */ /* 0x000fe20000000000 */
[----:B------:R-:W-:Y:S01]  /*3940*/  UMOV UR31, 0x40004040 ;  /* 0x40004040001f7882 */ /* 0x000fe20000000000 */
[----:B------:R-:W-:Y:S01]  /*3950*/  UMOV UR45, 0x40004040 ;  /* 0x40004040002d7882 */ /* 0x000fe20000000000 */
[----:B------:R2:W-:Y:S01]  /*3960*/  UTCHMMA.2CTA gdesc[UR30], gdesc[UR32], tmem[UR10], tmem[UR28], idesc[UR29], UP3 ;  /* 0x00ff1c201e0075ea */ /* 0x0005e20009a0000a */
[----:B------:R-:W-:Y:S01]  /*3970*/  UPLOP3.LUT UP3, UPT, UPT, UPT, UPT, 0x80, 0x8 ;  /* 0x000000000008789c */ /* 0x000fe20003f6f070 */
[----:B------:R-:W-:Y:S01]  /*3980*/  UMOV UR43, 0x40004040 ;  /* 0x40004040002b7882 */ /* 0x000fe20000000000 */
[----:B------:R-:W-:Y:S01]  /*3990*/  UMOV UR41, 0x40004040 ;  /* 0x4000404000297882 */ /* 0x000fe20000000000 */
[----:B------:R2:W-:Y:S01]  /*39a0*/  UTCHMMA.2CTA gdesc[UR42], gdesc[UR44], tmem[UR10], tmem[UR26], idesc[UR27], UPT ;  /* 0x00ff1a2c2a0075ea */ /* 0x0005e2000ba0000a */
[----:B------:R-:W-:Y:S01]  /*39b0*/  UMOV UR39, 0x40004040 ;  /* 0x4000404000277882 */ /* 0x000fe20000000000 */
[----:B------:R-:W-:Y:S01]  /*39c0*/  UMOV UR37, 0x40004040 ;  /* 0x4000404000257882 */ /* 0x000fe20000000000 */
[----:B------:R-:W-:Y:S01]  /*39d0*/  UMOV UR35, 0x40004040 ;  /* 0x4000404000237882 */ /* 0x000fe20000000000 */
[----:B------:R2:W-:Y:S01]  /*39e0*/  UTCHMMA.2CTA gdesc[UR38], gdesc[UR40], tmem[UR10], tmem[UR24], idesc[UR25], UPT ;  /* 0x00ff1828260075ea */ /* 0x0005e2000ba0000a */
[----:B------:R2:W-:Y:S01]  /*39f0*/  UTCHMMA.2CTA gdesc[UR34], gdesc[UR36], tmem[UR10], tmem[UR22], idesc[UR23], UPT ;  /* 0x00ff1624220075ea */ /* 0x0005e2000ba0000a */
[----:B------:R2:W-:Y:S01]  /*3a00*/  UTCBAR.2CTA.MULTICAST [UR8], URZ, UR12 ;  /* 0x000000ff080073e9 */ /* 0x0005e2000820080c */
[----:B------:R-:W-:Y:S01]  /*3a10*/  UMOV UR46, UR18 ;  /* 0x00000012002e7c82 */ /* 0x000fe20008000000 */
[----:B------:R-:W-:Y:S05]  /*3a20*/  BRA.U UP0, `(.L_x_74) ;  /* 0xfffffffd00507547 */ /* 0x000fea000b83ffff */
.L_x_71:
[----:B------:R-:W-:Y:S01]  /*3a30*/  UIADD3 UR9, UPT, UPT, UR9, 0xc0, URZ ;  /* 0x000000c009097890 */ /* 0x000fe2000fffe0ff */
[----:B------:R-:W-:-:S08]  /*3a40*/  UMOV UR17, UR16 ;  /* 0x0000001000117c82 */ /* 0x000fd00008000000 */
[----:B------:R4:W-:Y:S01]  /*3a50*/  UTCBAR.2CTA.MULTICAST [UR9], URZ, UR11 ;  /* 0x000000ff090073e9 */ /* 0x0009e2000820080b */
[----:B------:R-:W-:Y:S02]  /*3a60*/  NOP ;  /* 0x0000000000007918 */ /* 0x000fe40000000000 */
.L_x_69:
[----:B------:R-:W-:Y:S01]  /*3a70*/  UIADD3 UR19, UPT, UPT, UR19, 0x1, URZ ;  /* 0x0000000113137890 */ /* 0x000fe2000fffe0ff */
[----:B------:R-:W-:-:S03]  /*3a80*/  ISETP.NE.AND P0, PT, R8, 0x2, PT ;  /* 0x000000020800780c */ /* 0x000fc60003f05270 */
[----:B------:R-:W-:Y:S01]  /*3a90*/  UISETP.NE.AND UP0, UPT, UR19, 0x2, UPT ;  /* 0x000000021300788c */ /* 0x000fe2000bf05270 */
[----:B-12---:R-:W-:Y:S02]  /*3aa0*/  SEL R0, RZ, 0x1, P0 ;  /* 0x00000001ff007807 */ /* 0x006fe40000000000 */
[----:B------:R-:W-:Y:S01]  /*3ab0*/  SEL R8, R8, RZ, P0 ;  /* 0x000000ff08087207 */ /* 0x000fe20000000000 */
[----:B------:R-:W-:Y:S01]  /*3ac0*/  USEL UR8, URZ, 0x1, UP0 ;  /* 0x00000001ff087887 */ /* 0x000fe20008000000 */
[----:B------:R-:W-:Y:S01]  /*3ad0*/  LOP3.LUT R3, R3, R0, RZ, 0x3c, !PT ;  /* 0x0000000003037212 */ /* 0x000fe200078e3cff */
[----:B------:R-:W-:-:S04]  /*3ae0*/  USEL UR19, UR19, URZ, UP0 ;  /* 0x000000ff13137287 */ /* 0x000fc80008000000 */
[----:B------:R-:W-:Y:S01]  /*3af0*/  LOP3.LUT R9, R9, UR8, RZ, 0x3c, !PT ;  /* 0x0000000809097c12 */ /* 0x000fe2000f8e3cff */
[----:B------:R-:W-:Y:S07]  /*3b00*/  @P1 BRA `(.L_x_75) ;  /* 0xfffffff800881947 */ /* 0x000fee000383ffff */
[----:B------:R-:W1:Y:S01]  /*3b10*/  S2UR UR6, SR_CgaCtaId ;  /* 0x00000000000679c3 */ /* 0x000e620000008800 */
[----:B------:R-:W-:Y:S01]  /*3b20*/  ELECT P0, URZ, PT ;  /* 0x0000000000ff782f */ /* 0x000fe20003800000 */
[----:B------:R-:W-:Y:S01]  /*3b30*/  HFMA2 R0, -RZ, RZ, 0, 5.9604644775390625e-08 ;  /* 0x00000001ff007431 */ /* 0x000fe200000001ff */
[----:B------:R-:W-:-:S05]  /*3b40*/  UMOV UR8, 0x40 ;  /* 0x0000004000087882 */ /* 0x000fca0000000000 */
[----:B------:R-:W-:Y:S01]  /*3b50*/  UVIRTCOUNT.DEALLOC.SMPOOL 0x80 ;  /* 0x000000800000784c */ /* 0x000fe20000000000 */
[----:B------:R-:W-:Y:S02]  /*3b60*/  UISETP.NE.AND UP0, UPT, UR5, URZ, UPT ;  /* 0x000000ff0500728c */ /* 0x000fe4000bf05270 */
[----:B-1----:R-:W-:-:S09]  /*3b70*/  ULEA UR6, UR6, UR8, 0x18 ;  /* 0x0000000806067291 */ /* 0x002fd2000f8ec0ff */
[----:B------:R1:W-:Y:S01]  /*3b80*/  @P0 STS.U8 [UR6+0x1c], R0 ;  /* 0x00001c00ff000988 */ /* 0x0003e20008000006 */
[----:B------:R-:W-:Y:S05]  /*3b90*/  BRA.U UP0, `(.L_x_76) ;  /* 0x0000000100587547 */ /* 0x000fea000b800000 */
[----:B------:R-:W-:Y:S01]  /*3ba0*/  UIADD3 UR8, UPT, UPT, UR7, 0xd0, URZ ;  /* 0x000000d007087890 */ /* 0x000fe2000fffe0ff */
[----:B------:R-:W-:-:S03]  /*3bb0*/  SHF.L.U32 R3, R9, 0x1f, RZ ;  /* 0x0000001f09037819 */ /* 0x000fc600000006ff */
[----:B------:R-:W-:-:S09]  /*3bc0*/  ULEA UR5, UR19, UR8, 0x3 ;  /* 0x0000000813057291 */ /* 0x000fd2000f8e18ff */
[----:B------:R-:W2:Y:S02]  /*3bd0*/  SYNCS.PHASECHK.TRANS64.TRYWAIT P0, [UR5], R3 ;  /* 0x00000003ff0075a7 */ /* 0x000ea40008001105 */
[----:B--2---:R-:W-:Y:S05]  /*3be0*/  @!P0 BRA `(.L_x_77) ;  /* 0x000000a800848947 */ /* 0x004fea0003800000 */
.L_x_157:
[----:B----4-:R-:W-:-:S04]  /*3bf0*/  UIADD3 UR9, UPT, UPT, UR19, 0x1, URZ ;  /* 0x0000000113097890 */ /* 0x010fc8000fffe0ff */
[----:B------:R-:W-:-:S04]  /*3c00*/  UISETP.NE.AND UP1, UPT, UR9, 0x2, UPT ;  /* 0x000000020900788c */ /* 0x000fc8000bf25270 */
[----:B------:R-:W-:Y:S02]  /*3c10*/  USEL UR5, URZ, 0x1, UP1 ;  /* 0x00000001ff057887 */ /* 0x000fe40008800000 */
[----:B------:R-:W-:-:S04]  /*3c20*/  USEL UR9, UR9, URZ, UP1 ;  /* 0x000000ff09097287 */ /* 0x000fc80008800000 */
[----:B------:R-:W-:Y:S01]  /*3c30*/  ULEA UR9, UR9, UR8, 0x3 ;  /* 0x0000000809097291 */ /* 0x000fe2000f8e18ff */
[----:B-1----:R-:W-:-:S04]  /*3c40*/  LOP3.LUT R3, R9, UR5, RZ, 0x3c, !PT ;  /* 0x0000000509037c12 */ /* 0x002fc8000f8e3cff */
[----:B------:R-:W-:Y:S01]  /*3c50*/  SHF.L.U32 R3, R3, 0x1f, RZ ;  /* 0x0000001f03037819 */ /* 0x000fe200000006ff */
[----:B------:R-:W-:-:S04]  /*3c60*/  IMAD.U32 R0, RZ, RZ, UR9 ;  /* 0x00000009ff007e24 */ /* 0x000fc8000f8e00ff */
[----:B------:R1:W2:Y:S03]  /*3c70*/  SYNCS.PHASECHK.TRANS64.TRYWAIT P0, [R0+URZ], R3 ;  /* 0x00000003000075a7 */ /* 0x0002a600080011ff */
[----:B--2---:R-:W-:Y:S05]  /*3c80*/  @!P0 NANOSLEEP.SYNCS 0x989680 ;  /* 0x009896800000895d */ /* 0x004fea0003900000 */
[----:B------:R-:W2:Y:S02]  /*3c90*/  @!P0 SYNCS.PHASECHK.TRANS64 P0, [R0+URZ], R3 ;  /* 0x00000003000085a7 */ /* 0x000ea400080010ff */
[----:B--2---:R-:W-:Y:S05]  /*3ca0*/  @P0 BRA `(.L_x_78) ;  /* 0x0000000000200947 */ /* 0x004fea0003800000 */
.L_x_79:
[----:B--2---:R2:W4:Y:S02]  /*3cb0*/  SYNCS.PHASECHK.TRANS64.TRYWAIT P0, [R0+URZ], R3 ;  /* 0x00000003000075a7 */ /* 0x00452400080011ff */
[----:B----4-:R-:W-:Y:S05]  /*3cc0*/  @!P0 NANOSLEEP.SYNCS 0x989680 ;  /* 0x009896800000895d */ /* 0x010fea0003900000 */
[----:B------:R-:W4:Y:S02]  /*3cd0*/  @!P0 SYNCS.PHASECHK.TRANS64 P0, [R0+URZ], R3 ;  /* 0x00000003000085a7 */ /* 0x000f2400080010ff */
[----:B----4-:R-:W-:Y:S05]  /*3ce0*/  @!P0 BRA `(.L_x_79) ;  /* 0xfffffffc00f08947 */ /* 0x010fea000383ffff */
[----:B------:R-:W-:Y:S05]  /*3cf0*/  BRA `(.L_x_78) ;  /* 0x00000000000c7947 */ /* 0x000fea0003800000 */
.L_x_76:
[----:B------:R-:W-:-:S04]  /*3d00*/  UIADD3 UR5, UPT, UPT, UR7, 0x100, URZ ;  /* 0x0000010007057890 */ /* 0x000fc8000fffe0ff */
[----:B------:R-:W-:-:S09]  /*3d10*/  UPRMT UR5, UR4, 0x654, UR5 ;  /* 0x0000065404057896 */ /* 0x000fd20008000005 */
[----:B------:R-:W-:Y:S03]  /*3d20*/  SYNCS.ARRIVE.TRANS64.RED.A1T0 RZ, [UR5], RZ ;  /* 0x000000ffffff79a7 */ /* 0x000fe60008100405 */
.L_x_78:
[----:B-12---:R-:W-:Y:S01]  /*3d30*/  SHF.L.U32 R3, RZ, 0x1f, RZ ;  /* 0x0000001fff037819 */ /* 0x006fe200000006ff */
[----:B------:R-:W-:Y:S01]  /*3d40*/  UIADD3 UR5, UPT, UPT, UR7, 0x100, URZ ;  /* 0x0000010007057890 */ /* 0x000fe2000fffe0ff */
[----:B------:R-:W-:Y:S02]  /*3d50*/  PLOP3.LUT P0, PT, PT, PT, UP0, 0x80, 0x8 ;  /* 0x000000000008781c */ /* 0x000fe40003f0f008 */
[----:B------:R-:W1:Y:S02]  /*3d60*/  SYNCS.PHASECHK.TRANS64.TRYWAIT P1, [UR7+0x100], R3 ;  /* 0x00010003ff0075a7 */ /* 0x000e640008021107 */
[----:B-1----:R-:W-:Y:S09]  /*3d70*/  @!P1 BRA `(.L_x_80) ;  /* 0x000000a800389947 */ /* 0x002ff20003800000 */
.L_x_159:
[----:B------:R-:W-:Y:S01]  /*3d80*/  @!UP0 UPRMT UR5, UR4, 0x654, UR5 ;  /* 0x0000065404058896 */ /* 0x000fe20008000005 */
[----:B------:R-:W-:Y:S02]  /*3d90*/  UMOV UR8, 0xffff ;  /* 0x0000ffff00087882 */ /* 0x000fe40000000000 */
[----:B------:R-:W-:-:S06]  /*3da0*/  UMOV UR4, 0x1 ;  /* 0x0000000100047882 */ /* 0x000fcc0000000000 */
[----:B------:R-:W-:Y:S01]  /*3db0*/  @!P0 SYNCS.ARRIVE.TRANS64.RED.A1T0 RZ, [UR5], RZ ;  /* 0x000000ffffff89a7 */ /* 0x000fe20008100405 */
[----:B------:R-:W-:Y:S01]  /*3dc0*/  NOP ;  /* 0x0000000000007918 */ /* 0x000fe20000000000 */
[----:B-1----:R-:W1:Y:S01]  /*3dd0*/  LDS R0, [UR6+0x14] ;  /* 0x00001406ff007984 */ /* 0x002e620008000800 */
[----:B------:R-:W-:-:S04]  /*3de0*/  ULOP3.LUT UR5, UR21, 0xffff, URZ, 0xc0, !UPT ;  /* 0x0000ffff15057892 */ /* 0x000fc8000f8ec0ff */
[----:B------:R-:W-:-:S04]  /*3df0*/  USHF.R.U32.HI UR5, URZ, 0x5, UR5 ;  /* 0x00000005ff057899 */ /* 0x000fc80008011605 */
[----:B------:R-:W-:Y:S02]  /*3e00*/  USHF.L.U32 UR8, UR8, UR5, URZ ;  /* 0x0000000508087299 */ /* 0x000fe400080006ff */
[----:B------:R-:W-:-:S04]  /*3e10*/  USHF.L.U32 UR4, UR4, UR5, URZ ;  /* 0x0000000504047299 */ /* 0x000fc800080006ff */
[----:B-1----:R-:W-:-:S04]  /*3e20*/  LOP3.LUT R0, R0, UR8, RZ, 0xc0, !PT ;  /* 0x0000000800007c12 */ /* 0x002fc8000f8ec0ff */
[----:B------:R-:W-:-:S13]  /*3e30*/  ISETP.NE.AND P0, PT, R0, UR8, PT ;  /* 0x0000000800007c0c */ /* 0x000fda000bf05270 */
[----:B------:R-:W-:Y:S05]  /*3e40*/  @P0 BRA `(.L_x_81) ;  /* 0x0000000000580947 */ /* 0x000fea0003800000 */
[----:B------:R-:W1:Y:S02]  /*3e50*/  LDS R0, [UR6+0x18] ;  /* 0x00001806ff007984 */ /* 0x000e640008000800 */
[----:B-1----:R-:W-:-:S04]  /*3e60*/  LOP3.LUT R0, R0, UR4, RZ, 0xc0, !PT ;  /* 0x0000000400007c12 */ /* 0x002fc8000f8ec0ff */
[----:B------:R-:W-:-:S13]  /*3e70*/  ISETP.NE.AND P0, PT, R0, UR4, PT ;  /* 0x0000000400007c0c */ /* 0x000fda000bf05270 */
[----:B------:R-:W-:Y:S05]  /*3e80*/  @P0 BRA `(.L_x_82) ;  /* 0x00000000003c0947 */ /* 0x000fea0003800000 */
[----:B------:R-:W1:Y:S01]  /*3e90*/  S2R R2, SR_LANEID ;  /* 0x0000000000027919 */ /* 0x000e620000000000 */
[----:B------:R-:W-:Y:S01]  /*3ea0*/  ULOP3.LUT UR8, URZ, UR8, URZ, 0x33, !UPT ;  /* 0x00000008ff087292 */ /* 0x000fe2000f8e33ff */
[----:B------:R-:W-:Y:S01]  /*3eb0*/  LOP3.LUT R4, RZ, UR4, RZ, 0x33, !PT ;  /* 0x00000004ff047c12 */ /* 0x000fe2000f8e33ff */
[----:B------:R-:W-:Y:S02]  /*3ec0*/  VOTEU.ANY UR7, UPT, PT ;  /* 0x0000000000077886 */ /* 0x000fe400038e0100 */
[----:B------:R-:W-:Y:S01]  /*3ed0*/  UFLO.U32 UR7, UR7 ;  /* 0x00000007000772bd */ /* 0x000fe200080e0000 */
[----:B------:R-:W2:Y:S01]  /*3ee0*/  REDUX UR4, R4 ;  /* 0x00000000040473c4 */ /* 0x000ea20000000000 */
[----:B------:R-:W-:-:S06]  /*3ef0*/  IMAD.U32 R0, RZ, RZ, UR8 ;  /* 0x00000008ff007e24 */ /* 0x000fcc000f8e00ff */
[----:B------:R1:W-:Y:S01]  /*3f00*/  UTCATOMSWS.AND URZ, UR8 ;  /* 0x0000000800ff79e3 */ /* 0x0003e20008000000 */
[----:B------:R-:W3:Y:S01]  /*3f10*/  REDUX UR5, R0 ;  /* 0x00000000000573c4 */ /* 0x000ee20000000000 */
[----:B-1----:R-:W-:Y:S01]  /*3f20*/  ISETP.EQ.U32.AND P0, PT, R2, UR7, PT ;  /* 0x0000000702007c0c */ /* 0x002fe2000bf02070 */
[----:B--2---:R-:W-:Y:S01]  /*3f30*/  IMAD.U32 R2, RZ, RZ, UR4 ;  /* 0x00000004ff027e24 */ /* 0x004fe2000f8e00ff */
[----:B---3--:R-:W-:-:S11]  /*3f40*/  MOV R3, UR5 ;  /* 0x0000000500037c02 */ /* 0x008fd60008000f00 */
[----:B------:R1:W-:Y:S04]  /*3f50*/  @P0 ATOMS.AND RZ, [UR6+0x14], R3 ;  /* 0x00001403ffff098c */ /* 0x0003e8000a800006 */
[----:B------:R1:W-:Y:S01]  /*3f60*/  @P0 ATOMS.AND RZ, [UR6+0x18], R2 ;  /* 0x00001802ffff098c */ /* 0x0003e2000a800006 */
[----:B------:R-:W-:Y:S05]  /*3f70*/  BRA `(.L_x_83) ;  /* 0x0000000000147947 */ /* 0x000fea0003800000 */
.L_x_82:
[----:B------:R-:W-:Y:S02]  /*3f80*/  MOV R2, 0x3fa0 ;  /* 0x00003fa000027802 */ /* 0x000fe40000000f00 */
[----:B---345:R-:W-:Y:S05]  /*3f90*/  CALL.REL.NOINC `($__internal_0_$__cuda_sm10x_tcgen05_guardrail_trap_col_being_dealloced_not_returned_by_alloc) ;  /* 0x000000a800d87944 */ /* 0x038fea0003c00000 */
[----:B------:R-:W-:Y:S05]  /*3fa0*/  BRA `(.L_x_83) ;  /* 0x0000000000087947 */ /* 0x000fea0003800000 */
.L_x_81:
[----:B------:R-:W-:Y:S02]  /*3fb0*/  MOV R2, 0x3fd0 ;  /* 0x00003fd000027802 */ /* 0x000fe40000000f00 */
[----:B---345:R-:W-:Y:S05]  /*3fc0*/  CALL.REL.NOINC `($__internal_2_$__cuda_sm10x_tcgen05_guardrail_trap_unallocated_columns_being_dealloced) ;  /* 0x000000a800e47944 */ /* 0x038fea0003c00000 */
.L_x_83:
[----:B------:R-:W-:Y:S01]  /*3fd0*/  NOP ;  /* 0x0000000000007918 */ /* 0x000fe20000000000 */
[----:B----4-:R-:W-:Y:S05]  /*3fe0*/  EXIT ;  /* 0x000000000000794d */ /* 0x010fea0003800000 */
.L_x_56:
[----:B------:R-:W-:-:S09]  /*3ff0*/  UISETP.NE.OR UP5, UPT, UR10, 0x3, UP5 ;  /* 0x000000030a00788c */ /* 0x000fd2000afa5670 */
[----:B------:R-:W-:Y:S05]  /*4000*/  BRA.U UP5, `(.L_x_84) ;  /* 0x0000001105147547 */ /* 0x000fea000b800000 */
[----:B------:R-:W1:Y:S01]  /*4010*/  LDC R0, c[0x0][0xb30] ;  /* 0x0002cc00ff007b82 */ /* 0x000e620000000800 */
[----:B------:R-:W2:Y:S01]  /*4020*/  LDCU.64 UR8, c[0x0][0x888] ;  /* 0x00011100ff0877ac */ /* 0x000ea20008000a00 */
[----:B------:R-:W-:Y:S02]  /*4030*/  HFMA2 R29, -RZ, RZ, 0, 0 ;  /* 0x00000000ff1d7431 */ /* 0x000fe400000001ff */
[----:B------:R-:W-:Y:S01]  /*4040*/  IMAD.MOV.U32 R31, RZ, RZ, 0x1 ;  /* 0x00000001ff1f7424 */ /* 0x000fe200078e00ff */
[----:B------:R-:W-:Y:S01]  /*4050*/  MOV R27, 0x4000 ;  /* 0x00004000001b7802 */ /* 0x000fe20000000f00 */
[----:B------:R-:W3:Y:S01]  /*4060*/  LDCU.64 UR4, c[0x0][0x890] ;  /* 0x00011200ff0477ac */ /* 0x000ee20008000a00 */
[----:B------:R-:W-:Y:S01]  /*4070*/  IMAD.MOV.U32 R30, RZ, RZ, RZ ;  /* 0x000000ffff1e7224 */ /* 0x000fe200078e00ff */
[----:B------:R-:W4:Y:S01]  /*4080*/  LDC R25, c[0x0][0x370] ;  /* 0x0000dc00ff197b82 */ /* 0x000f220000000800 */
[----:B------:R-:W-:Y:S01]  /*4090*/  UMOV UR7, 0x400 ;  /* 0x0000040000077882 */ /* 0x000fe20000000000 */
[----:B------:R-:W-:-:S02]  /*40a0*/  UPLOP3.LUT UP1, UPT, UPT, UPT, UPT, 0x40, 0x4 ;  /* 0x000000000004789c */ /* 0x000fc40003f2e870 */
[----:B------:R-:W-:-:S04]  /*40b0*/  ULEA UR7, UR37, UR7, 0x18 ;  /* 0x0000000725077291 */ /* 0x000fc8000f8ec0ff */
[----:B------:R-:W4:Y:S01]  /*40c0*/  LDC R2, c[0x0][0xb0c] ;  /* 0x0002c300ff027b82 */ /* 0x000f220000000800 */
[----:B------:R-:W-:Y:S02]  /*40d0*/  UIADD3 UR13, UPT, UPT, UR7, 0x68, URZ ;  /* 0x00000068070d7890 */ /* 0x000fe4000fffe0ff */
[----:B--2---:R-:W-:Y:S02]  /*40e0*/  UISETP.NE.U32.AND UP2, UPT, UR8, URZ, UPT ;  /* 0x000000ff0800728c */ /* 0x004fe4000bf45070 */
[----:B------:R-:W-:Y:S02]  /*40f0*/  UIADD3 UR33, UPT, UPT, UR7, 0x50, URZ ;  /* 0x0000005007217890 */ /* 0x000fe4000fffe0ff */
[----:B---3--:R-:W-:Y:S01]  /*4100*/  UISETP.NE.U32.AND UP3, UPT, UR4, URZ, UPT ;  /* 0x000000ff0400728c */ /* 0x008fe2000bf65070 */
[----:B------:R-:W2:Y:S01]  /*4110*/  LDC R24, c[0x0][0xb20] ;  /* 0x0002c800ff187b82 */ /* 0x000ea20000000800 */
[----:B-1----:R-:W-:Y:S01]  /*4120*/  ISETP.NE.AND P1, PT, R0, 0x1, PT ;  /* 0x000000010000780c */ /* 0x002fe20003f25270 */
[----:B------:R-:W-:-:S02]  /*4130*/  UISETP.NE.AND.EX UP2, UPT, UR9, URZ, UPT, UP2 ;  /* 0x000000ff0900728c */ /* 0x000fc4000bf45320 */
[----:B------:R-:W-:Y:S02]  /*4140*/  UIADD3 UR25, UPT, UPT, UR7, 0x58, URZ ;  /* 0x0000005807197890 */ /* 0x000fe4000fffe0ff */
[----:B------:R-:W-:Y:S02]  /*4150*/  UIADD3 UR17, UPT, UPT, UR7, 0x60, URZ ;  /* 0x0000006007117890 */ /* 0x000fe4000fffe0ff */
[----:B------:R-:W1:Y:S01]  /*4160*/  LDC.64 R32, c[0x0][0x348] ;  /* 0x0000d200ff207b82 */ /* 0x000e620000000a00 */
[----:B------:R-:W-:Y:S02]  /*4170*/  UPRMT UR13, UR37, 0x654, UR13 ;  /* 0x00000654250d7896 */ /* 0x000fe4000800000d */
[----:B------:R-:W-:-:S05]  /*4180*/  UISETP.NE.AND.EX UP3, UPT, UR5, URZ, UPT, UP3 ;  /* 0x000000ff0500728c */ /* 0x000fca000bf65330 */
[----:B------:R-:W3:Y:S08]  /*4190*/  LDC.64 R16, c[0x0][0xb10] ;  /* 0x0002c400ff107b82 */ /* 0x000ef00000000a00 */
[----:B------:R-:W1:Y:S08]  /*41a0*/  LDC.64 R6, c[0x0][0xb18] ;  /* 0x0002c600ff067b82 */ /* 0x000e700000000a00 */
[----:B------:R-:W1:Y:S08]  /*41b0*/  LDC.64 R4, c[0x0][0xb28] ;  /* 0x0002ca00ff047b82 */ /* 0x000e700000000a00 */
[----:B--2-4-:R-:W1:Y:S02]  /*41c0*/  LDC R26, c[0x0][0x374] ;  /* 0x0000dd00ff1a7b82 */ /* 0x014e640000000800 */
.L_x_95:
[C---:B------:R-:W-:Y:S02]  /*41d0*/  LEA R0, R30.reuse, UR7, 0x3 ;  /* 0x000000071e007c11 */ /* 0x040fe4000f8e18ff */
[----:B------:R-:W-:Y:S02]  /*41e0*/  SHF.L.U32 R3, R29, 0x1f, RZ ;  /* 0x0000001f1d037819 */ /* 0x000fe400000006ff */
[----:B------:R-:W-:Y:S02]  /*41f0*/  LEA R20, R30, UR7, 0x4 ;  /* 0x000000071e147c11 */ /* 0x000fe4000f8e20ff */
[----:B--2---:R-:W2:Y:S02]  /*4200*/  SYNCS.PHASECHK.TRANS64.TRYWAIT P0, [R0+URZ+0xa0], R3 ;  /* 0x0000a003000075a7 */ /* 0x004ea400080011ff */
[----:B--2---:R-:W-:Y:S05]  /*4210*/  @!P0 BRA `(.L_x_85) ;  /* 0x000000a400288947 */ /* 0x004fea0003800000 */
.L_x_160:
[----:B------:R-:W-:Y:S01]  /*4220*/  ISETP.GE.AND P0, PT, R122, 0x1, PT ;  /* 0x000000017a00780c */ /* 0x000fe20003f06270 */
[----:B------:R-:W4:Y:S01]  /*4230*/  LDS.128 R20, [R20+0x110] ;  /* 0x0001100014147984 */ /* 0x000f220000000c00 */
[----:B--2---:R-:W-:Y:S01]  /*4240*/  VIADD R0, R0, 0xb0 ;  /* 0x000000b000007836 */ /* 0x004fe20000000000 */
[----:B------:R-:W-:Y:S01]  /*4250*/  @!PT LDS RZ, [RZ] ;  /* 0x00000000fffff984 */ /* 0x000fe20000000800 */
[----:B------:R-:W-:Y:S01]  /*4260*/  @!PT LDS RZ, [RZ] ;  /* 0x00000000fffff984 */ /* 0x000fe20000000800 */
[----:B------:R-:W-:Y:S01]  /*4270*/  @!PT LDS RZ, [RZ] ;  /* 0x00000000fffff984 */ /* 0x000fe20000000800 */
[----:B------:R-:W-:Y:S01]  /*4280*/  @!PT LDS RZ, [RZ] ;  /* 0x00000000fffff984 */ /* 0x000fe20000000800 */
[----:B------:R2:W-:Y:S06]  /*4290*/  MEMBAR.ALL.CTA ;  /* 0x0000000000007992 */ /* 0x0005ec0000008000 */
[----:B--2---:R-:W2:Y:S01]  /*42a0*/  FENCE.VIEW.ASYNC.S ;  /* 0x00000000000073c6 */ /* 0x004ea20000000000 */
[----:B------:R-:W-:Y:S04]  /*42b0*/  PRMT R0, RZ, 0x654, R0 ;  /* 0x00000654ff007816 */ /* 0x000fe80000000000 */
[----:B--2---:R2:W-:Y:S01]  /*42c0*/  SYNCS.ARRIVE.TRANS64.RED.A1T0 RZ, [R0+URZ], RZ ;  /* 0x000000ff00ff79a7 */ /* 0x0045e200081004ff */
[----:B----4-:R-:W-:Y:S11]  /*42d0*/  LOP3.LUT P3, RZ, R22, 0x1, RZ, 0xc0, !PT ;  /* 0x0000000116ff7812 */ /* 0x010ff6000786c0ff */
[----:B------:R-:W-:Y:S02]  /*42e0*/  @!UPT UIADD3 URZ, UPT, UPT, URZ, URZ, URZ ;  /* 0x000000fffffff290 */ /* 0x000fe4000fffe0ff */
[----:B------:R-:W-:Y:S02]  /*42f0*/  @P3 MOV R13, R20 ;  /* 0x00000014000d3202 */ /* 0x000fe40000000f00 */
[----:B------:R-:W-:Y:S01]  /*4300*/  @P3 LOP3.LUT R8, R21, 0xffff, RZ, 0xc0, !PT ;  /* 0x0000ffff15083812 */ /* 0x000fe200078ec0ff */
[----:B--2---:R-:W-:Y:S06]  /*4310*/  @!P0 BRA `(.L_x_86) ;  /* 0x0000000000a48947 */ /* 0x004fec0003800000 */
[----:B-1----:R-:W-:Y:S01]  /*4320*/  IMAD.HI.U32 R35, R26, R7, RZ ;  /* 0x000000071a237227 */ /* 0x002fe200078e00ff */
[----:B------:R-:W-:Y:S02]  /*4330*/  ISETP.NE.AND P0, PT, R6, 0x1, PT ;  /* 0x000000010600780c */ /* 0x000fe40003f05270 */
[----:B------:R-:W-:Y:S01]  /*4340*/  ISETP.NE.AND P2, PT, R122, 0x1, PT ;  /* 0x000000017a00780c */ /* 0x000fe20003f45270 */
[----:B---3--:R-:W-:Y:S01]  /*4350*/  IMAD.HI.U32 R34, R25, R16, RZ ;  /* 0x0000001019227227 */ /* 0x008fe200078e00ff */
[----:B------:R-:W-:Y:S02]  /*4360*/  SHF.R.U32.HI R35, RZ, R24, R35 ;  /* 0x00000018ff237219 */ /* 0x000fe40000011623 */
[----:B------:R-:W-:Y:S01]  /*4370*/  ISETP.NE.AND P4, PT, R2, 0x1, PT ;  /* 0x000000010200780c */ /* 0x000fe20003f85270 */
[----:B------:R-:W-:Y:S01]  /*4380*/  IMAD.HI.U32 R36, R13, R16, RZ ;  /* 0x000000100d247227 */ /* 0x000fe200078e00ff */
[----:B------:R-:W-:Y:S02]  /*4390*/  SHF.R.U32.HI R34, RZ, R17, R34 ;  /* 0x00000011ff227219 */ /* 0x000fe40000011622 */
[----:B------:R-:W-:Y:S01]  /*43a0*/  SEL R3, R26, R35, !P0 ;  /* 0x000000231a037207 */ /* 0x000fe20004000000 */
[C---:B------:R-:W-:Y:S01]  /*43b0*/  IMAD.HI.U32 R35, R8.reuse, R7, RZ ;  /* 0x0000000708237227 */ /* 0x040fe200078e00ff */
[----:B------:R-:W-:Y:S02]  /*43c0*/  SEL R11, R25, R34, !P4 ;  /* 0x00000022190b7207 */ /* 0x000fe40006000000 */
[----:B------:R-:W-:Y:S01]  /*43d0*/  SHF.R.U32.HI R36, RZ, R17, R36 ;  /* 0x00000011ff247219 */ /* 0x000fe20000011624 */
[----:B------:R-:W-:Y:S01]  /*43e0*/  IMAD.HI.U32 R38, R3, R4, RZ ;  /* 0x0000000403267227 */ /* 0x000fe200078e00ff */
[----:B------:R-:W-:Y:S03]  /*43f0*/  SHF.R.U32.HI R35, RZ, R24, R35 ;  /* 0x00000018ff237219 */ /* 0x000fe60000011623 */
[----:B------:R-:W-:Y:S01]  /*4400*/  IMAD.HI.U32 R34, R11, R4, RZ ;  /* 0x000000040b227227 */ /* 0x000fe200078e00ff */
[----:B------:R-:W-:Y:S02]  /*4410*/  @P2 SHF.R.U32.HI R3, RZ, R5, R38 ;  /* 0x00000005ff032219 */ /* 0x000fe40000011626 */
[----:B------:R-:W-:Y:S02]  /*4420*/  SEL R9, R8, R35, !P0 ;  /* 0x0000002308097207 */ /* 0x000fe40004000000 */
[----:B------:R-:W-:Y:S01]  /*4430*/  @P2 SHF.R.U32.HI R11, RZ, R5, R34 ;  /* 0x00000005ff0b2219 */ /* 0x000fe20000011622 */
[C---:B------:R-:W-:Y:S01]  /*4440*/  IMAD R10, R122.reuse, R3, RZ ;  /* 0x000000037a0a7224 */ /* 0x040fe200078e02ff */
[----:B------:R-:W-:Y:S01]  /*4450*/  SEL R3, R13, R36, !P4 ;  /* 0x000000240d037207 */ /* 0x000fe20006000000 */
[C---:B------:R-:W-:Y:S03]  /*4460*/  IMAD.HI.U32 R14, R9.reuse, R4, RZ ;  /* 0x00000004090e7227 */ /* 0x040fe600078e00ff */
[----:B------:R-:W-:Y:S01]  /*4470*/  ISETP.GE.AND P0, PT, R9, R10, PT ;  /* 0x0000000a0900720c */ /* 0x000fe20003f06270 */
[C---:B------:R-:W-:Y:S01]  /*4480*/  IMAD R12, R122.reuse, R11, RZ ;  /* 0x0000000b7a0c7224 */ /* 0x040fe200078e02ff */
[-C--:B------:R-:W-:Y:S04]  /*4490*/  SHF.R.U32.HI R14, RZ, R5.reuse, R14 ;  /* 0x00000005ff0e7219 */ /* 0x080fe8000001160e */
[----:B------:R-:W-:Y:S02]  /*44a0*/  ISETP.GE.OR P0, PT, R3, R12, P0 ;  /* 0x0000000c0300720c */ /* 0x000fe40000706670 */
[----:B------:R-:W-:Y:S05]  /*44b0*/  SEL R15, R9, R14, !P2 ;  /* 0x0000000e090f7207 */ /* 0x000fea0005000000 */
[----:B------:R-:W-:Y:S04]  /*44c0*/  IMAD.MOV R14, RZ, RZ, -R15 ;  /* 0x000000ffff0e7224 */ /* 0x000fe800078e0a0f */
[----:B------:R-:W-:Y:S02]  /*44d0*/  IMAD R14, R122, R14, R9 ;  /* 0x0000000e7a0e7224 */ /* 0x000fe400078e0209 */
[C---:B------:R-:W-:Y:S05]  /*44e0*/  @!P0 IMAD.HI.U32 R10, R3.reuse, R4, RZ ;  /* 0x00000004030a8227 */ /* 0x040fea00078e00ff */
[----:B------:R-:W-:Y:S04]  /*44f0*/  @!P0 SHF.R.U32.HI R10, RZ, R5, R10 ;  /* 0x00000005ff0a8219 */ /* 0x000fe8000001160a */
[----:B------:R-:W-:Y:S01]  /*4500*/  @!P0 SEL R0, R3, R10, !P2 ;  /* 0x0000000a03008207 */ /* 0x000fe20005000000 */
[----:B------:R-:W-:Y:S03]  /*4510*/  IMAD.MOV R10, RZ, RZ, -R3 ;  /* 0x000000ffff0a7224 */ /* 0x000fe600078e0a03 */
[----:B------:R-:W-:Y:S01]  /*4520*/  @!P0 IADD3 R15, PT, PT, R15, -R0, RZ ;  /* 0x800000000f0f8210 */ /* 0x000fe20007ffe0ff */
[----:B------:R-:W-:Y:S01]  /*4530*/  @!P0 IMAD R0, R11, R14, R0 ;  /* 0x0000000e0b008224 */ /* 0x000fe200078e0200 */
[----:B------:R-:W-:Y:S01]  /*4540*/  IADD3 R11, PT, PT, -R9, RZ, RZ ;  /* 0x000000ff090b7210 */ /* 0x000fe20007ffe1ff */
[----:B------:R-:W-:Y:S02]  /*4550*/  IMAD R13, R2, R10, R13 ;  /* 0x0000000a020d7224 */ /* 0x000fe400078e020d */
[----:B------:R-:W-:Y:S02]  /*4560*/  @!P0 IMAD R9, R15, R122, R3 ;  /* 0x0000007a0f098224 */ /* 0x000fe400078e0203 */
[----:B------:R-:W-:Y:S02]  /*4570*/  @!P0 IMAD.MOV.U32 R3, RZ, RZ, R0 ;  /* 0x000000ffff038224 */ /* 0x000fe400078e0000 */
[----:B------:R-:W-:Y:S02]  /*4580*/  IMAD R8, R6, R11, R8 ;  /* 0x0000000b06087224 */ /* 0x000fe400078e0208 */
[----:B------:R-:W-:Y:S02]  /*4590*/  IMAD R13, R3, R2, R13 ;  /* 0x00000002030d7224 */ /* 0x000fe400078e020d */
[----:B------:R-:W-:Y:S02]  /*45a0*/  IMAD R8, R9, R6, R8 ;  /* 0x0000000609087224 */ /* 0x000fe400078e0208 */
.L_x_86:
[----:B------:R-:W-:Y:S05]  /*45b0*/  BRA.U UP1, `(.L_x_87) ;  /* 0x0000000101107547 */ /* 0x000fea000b800000 */
[----:B------:R-:W-:Y:S04]  /*45c0*/  MOV R0, UR6 ;  /* 0x0000000600007c02 */ /* 0x000fe80008000f00 */
[----:B------:R-:W-:Y:S04]  /*45d0*/  SHF.L.U32 R3, R0, 0x1f, RZ ;  /* 0x0000001f00037819 */ /* 0x000fe800000006ff */
[----:B------:R-:W2:Y:S02]  /*45e0*/  SYNCS.PHASECHK.TRANS64.TRYWAIT P0, [UR7+0x98], R3 ;  /* 0x00009803ff0075a7 */ /* 0x000ea40008001107 */
[----:B--2---:R-:W-:Y:S05]  /*45f0*/  @!P0 BRA `(.L_x_88) ;  /* 0x000000a000448947 */ /* 0x004fea0003800000 */
.L_x_87:
[----:B------:R-:W-:Y:S02]  /*4600*/  R2UR UR35, R19 ;  /* 0x00000000132372ca */ /* 0x000fe400000e0000 */
[----:B------:R-:W-:Y:S02]  /*4610*/  R2UR UR34, R18 ;  /* 0x00000000122272ca */ /* 0x000fe400000e0000 */
[----:B------:R-:W-:Y:S02]  /*4620*/  ISETP.NE.U32.AND P2, PT, RZ, UR4, PT ;  /* 0x00000004ff007c0c */ /* 0x000fe4000bf45070 */
[----:B------:R-:W-:Y:S02]  /*4630*/  SHF.L.U32 R12, R31, 0x1f, RZ ;  /* 0x0000001f1f0c7819 */ /* 0x000fe400000006ff */
[----:B------:R-:W-:Y:S05]  /*4640*/  ISETP.NE.AND.EX P2, PT, RZ, UR5, PT, P2 ;  /* 0x00000005ff007c0c */ /* 0x000fea000bf45320 */
[----:B------:R-:W-:Y:S02]  /*4650*/  USHF.L.U32 UR35, UR35, 0x7, URZ ;  /* 0x0000000723237899 */ /* 0x000fe400080006ff */
[----:B------:R-:W-:Y:S01]  /*4660*/  USHF.L.U32 UR34, UR34, 0x8, URZ ;  /* 0x0000000822227899 */ /* 0x000fe200080006ff */
[----:B------:R-:W-:Y:S11]  /*4670*/  BRA.U !UP3, `(.L_x_89) ;  /* 0x000000010b347547 */ /* 0x000ff6000b800000 */
[----:B------:R-:W-:Y:S01]  /*4680*/  UPLOP3.LUT UP0, UPT, UPT, UPT, UP2, 0x80, 0x8 ;  /* 0x000000000008789c */ /* 0x000fe20003f0f020 */
[----:B--2---:R-:W-:Y:S02]  /*4690*/  HFMA2 R0, -RZ, RZ, 0, 5.9604644775390625e-08 ;  /* 0x00000001ff007431 */ /* 0x004fe400000001ff */
[----:B------:R-:W-:Y:S03]  /*46a0*/  IMAD.MOV.U32 R174, RZ, RZ, 0x1 ;  /* 0x00000001ffae7424 */ /* 0x000fe600078e00ff */
[----:B------:R-:W-:Y:S05]  /*46b0*/  PLOP3.LUT P0, PT, PT, PT, UP0, 0x80, 0x8 ;  /* 0x000000000008781c */ /* 0x000fea0003f0f008 */
[----:B------:R-:W2:Y:S01]  /*46c0*/  @UP0 LDCU.64 UR10, c[0x0][0x888] ;  /* 0x00011100ff0a07ac */ /* 0x000ea20008000a00 */
[----:B------:R-:W-:Y:S07]  /*46d0*/  @UP0 UIMAD UR8, UR36, UR4, URZ ;  /* 0x00000004240802a4 */ /* 0x000fee000f8e02ff */
[----:B------:R-:W-:Y:S01]  /*46e0*/  @!P0 PRMT R174, R0, 0x7610, R174 ;  /* 0x0000761000ae8816 */ /* 0x000fe200000000ae */
[----:B--2---:R-:W-:Y:S03]  /*46f0*/  @UP0 UIMAD.WIDE UR10, UR8, 0x4, UR10 ;  /* 0x00000004080a08a5 */ /* 0x004fe6000f8e020a */
[----:B------:R-:W2:Y:S03]  /*4700*/  @!UP0 LDCU UR8, c[0x0][0x880] ;  /* 0x00011000ff0887ac */ /* 0x000ea60008000800 */
[----:B------:R-:W-:Y:S01]  /*4710*/  IMAD.U32 R10, RZ, RZ, UR10 ;  /* 0x0000000aff0a7e24 */ /* 0x000fe2000f8e00ff */
[----:B------:R-:W-:Y:S05]  /*4720*/  MOV R11, UR11 ;  /* 0x0000000b000b7c02 */ /* 0x000fea0008000f00 */
[----:B-----5:R4:W5:Y:S02]  /*4730*/  @P0 LDG.E R138, desc[UR38][R10.64] ;  /* 0x000000260a8a0981 */ /* 0x020964000c1e1900 */
[----:B--2-4-:R-:W-:Y:S07]  /*4740*/  @!P0 IMAD.U32 R138, RZ, RZ, UR8 ;  /* 0x00000008ff8a8e24 */ /* 0x014fee000f8e00ff */
.L_x_89:
[----:B-----5:R-:W-:Y:S01]  /*4750*/  @!P2 FSETP.EQ.AND P0, PT, R138, RZ, PT ;  /* 0x000000ff8a00a20b */ /* 0x020fe20003f02000 */
[----:B------:R-:W-:Y:S01]  /*4760*/  @!UPT UIADD3 URZ, UPT, UPT, URZ, URZ, URZ ;  /* 0x000000fffffff290 */ /* 0x000fe2000fffe0ff */
[----:B------:R-:W-:Y:S11]  /*4770*/  @!P2 BRA `(.L_x_90) ;  /* 0x000000000014a947 */ /* 0x000ff60003800000 */
[----:B------:R-:W-:Y:S02]  /*4780*/  LOP3.LUT P2, RZ, R174, 0xff, RZ, 0xc0, !PT ;  /* 0x000000ffaeff7812 */ /* 0x000fe4000784c0ff */
[----:B------:R-:W-:Y:S04]  /*4790*/  PLOP3.LUT P0, PT, PT, PT, UP0, 0x80, 0x8 ;  /* 0x000000000008781c */ /* 0x000fe80003f0f008 */
[----:B------:R-:W-:Y:S07]  /*47a0*/  PLOP3.LUT P0, PT, P0, PT, PT, 0x8, 0x80 ;  /* 0x000000000080781c */ /* 0x000fee000070e170 */
[----:B------:R-:W-:Y:S11]  /*47b0*/  @P2 FSETP.EQ.AND P0, PT, R138, RZ, PT ;  /* 0x000000ff8a00220b */ /* 0x000ff60003f02000 */
[----:B------:R-:W-:Y:S02]  /*47c0*/  @!UPT UIADD3 URZ, UPT, UPT, URZ, URZ, URZ ;  /* 0x000000fffffff290 */ /* 0x000fe4000fffe0ff */
.L_x_90:
[----:B------:R-:W4:Y:S01]  /*47d0*/  SYNCS.PHASECHK.TRANS64.TRYWAIT P2, [UR7+0x70], R12 ;  /* 0x0000700cff0075a7 */ /* 0x000f220008041107 */
[----:B------:R-:W-:Y:S04]  /*47e0*/  ELECT P4, URZ, PT ;  /* 0x0000000000ff782f */ /* 0x000fe80003880000 */
[----:B------:R-:W-:Y:S11]  /*47f0*/  PLOP3.LUT P4, PT, P0, P4, PT, 0xf2, 0x2f ;  /* 0x00000000002f781c */ /* 0x000ff60000789e72 */
[----:B------:R-:W-:Y:S02]  /*4800*/  @!UPT UIADD3 URZ, UPT, UPT, URZ, URZ, URZ ;  /* 0x000000fffffff290 */ /* 0x000fe4000fffe0ff */
[----:B-1----:R-:W-:Y:S05]  /*4810*/  @!P4 IADD3 R9, P0, PT, R32, 0x580, RZ ;  /* 0x000005802009c810 */ /* 0x002fea0007f1e0ff */
[----:B--2---:R-:W-:Y:S01]  /*4820*/  @!P4 IMAD.X R0, RZ, RZ, R33, P0 ;  /* 0x000000ffff00c224 */ /* 0x004fe200000e0621 */
[----:B----4-:R-:W-:Y:S07]  /*4830*/  @!P2 BRA `(.L_x_91) ;  /* 0x0000009c00cca947 */ /* 0x010fee0003800000 */
.L_x_163:
[----:B------:R-:W-:Y:S01]  /*4840*/  @!P4 R2UR UR8, R0 ;  /* 0x000000000008c2ca */ /* 0x000fe200000e0000 */
[----:B------:R-:W-:Y:S01]  /*4850*/  VOTEU.ALL UP1, P4 ;  /* 0x0000000000ff7886 */ /* 0x000fe20002020000 */
[----:B------:R-:W-:Y:S01]  /*4860*/  @!P4 R2UR UR9, R9 ;  /* 0x000000000909c2ca */ /* 0x000fe200000e0000 */
[----:B------:R-:W-:Y:S01]  /*4870*/  @!P4 IMAD.MOV.U32 R0, RZ, RZ, 0x4000 ;  /* 0x00004000ff00c424 */ /* 0x000fe200078e00ff */
[----:B------:R-:W-:Y:S01]  /*4880*/  UMOV UR10, 0x0 ;  /* 0x00000000000a7882 */ /* 0x000fe20000000000 */
[----:B------:R-:W-:Y:S01]  /*4890*/  UMOV UR11, 0x10000000 ;  /* 0x10000000000b7882 */ /* 0x000fe20000000000 */
[----:B------:R-:W-:Y:S01]  /*48a0*/  @!UP1 UIADD3 UR32, UPT, UPT, UR7, 0x400, URZ ;  /* 0x0000040007209890 */ /* 0x000fe2000fffe0ff */
[----:B------:R-:W-:Y:S01]  /*48b0*/  @!P4 IADD3 R9, P0, PT, R32, 0x580, RZ ;  /* 0x000005802009c810 */ /* 0x000fe20007f1e0ff */
[----:B------:R-:W-:Y:S05]  /*48c0*/  VOTEU.ALL UP1, P4 ;  /* 0x0000000000ff7886 */ /* 0x000fea0002020000 */
[----:B------:R-:W-:Y:S01]  /*48d0*/  IMAD.U32 R11, RZ, RZ, UR8 ;  /* 0x00000008ff0b7e24 */ /* 0x000fe2000f8e00ff */
[----:B------:R-:W-:Y:S01]  /*48e0*/  UPRMT UR8, UR37, 0x654, UR33 ;  /* 0x0000065425087896 */ /* 0x000fe20008000021 */
[----:B------:R-:W-:Y:S03]  /*48f0*/  IMAD.U32 R10, RZ, RZ, UR9 ;  /* 0x00000009ff0a7e24 */ /* 0x000fe6000f8e00ff */
[----:B------:R-:W-:Y:S02]  /*4900*/  @!P4 R2UR UR15, R11 ;  /* 0x000000000b0fc2ca */ /* 0x000fe400000e0000 */
[----:B------:R-:W-:Y:S11]  /*4910*/  @!P4 R2UR UR14, R10 ;  /* 0x000000000a0ec2ca */ /* 0x000ff600000e0000 */
[----:B------:R-:W-:Y:S02]  /*4920*/  @!UPT UIADD3 URZ, UPT, UPT, URZ, URZ, URZ ;  /* 0x000000fffffff290 */ /* 0x000fe4000fffe0ff */
[----:B------:R2:W-:Y:S01]  /*4930*/  @!UP1 UTMALDG.3D [UR32], [UR14], desc[UR10] ;  /* 0x00000a200e0095b4 */ /* 0x0005e20008011000 */
[----:B------:R4:W-:Y:S01]  /*4940*/  @!P4 SYNCS.ARRIVE.TRANS64.RED.A0TR RZ, [UR7+0x50], R0 ;  /* 0x00005000ffffc9a7 */ /* 0x0009e20008300407 */
[----:B------:R-:W-:Y:S01]  /*4950*/  SYNCS.ARRIVE.TRANS64.RED.A1T0 RZ, [UR8], RZ ;  /* 0x000000ffffff79a7 */ /* 0x000fe20008100408 */
[----:B----4-:R-:W-:Y:S01]  /*4960*/  @!P4 IMAD.X R0, RZ, RZ, R33, P0 ;  /* 0x000000ffff00c224 */ /* 0x010fe200000e0621 */
[----:B------:R-:W4:Y:S02]  /*4970*/  SYNCS.PHASECHK.TRANS64.TRYWAIT P2, [UR7+0x78], R12 ;  /* 0x0000780cff0075a7 */ /* 0x000f240008041107 */
[----:B--2-4-:R-:W-:Y:S05]  /*4980*/  @!P2 BRA `(.L_x_92) ;  /* 0x0000009c0090a947 */ /* 0x014fea0003800000 */
.L_x_165:
        /* <DEDUP_REMOVED lines=8> */
[----:B------:R-:W-:Y:S01]  /*4a10*/  @!UP1 UIADD3 UR24, UPT, UPT, UR7, 0x4400, URZ ;  /* 0x0000440007189890 */ /* 0x000fe2000fffe0ff */
[----:B------:R-:W-:Y:S01]  /*4a20*/  VOTEU.ALL UP1, P4 ;  /* 0x0000000000ff7886 */ /* 0x000fe20002020000 */
[----:B------:R-:W-:Y:S01]  /*4a30*/  UMOV UR27, UR35 ;  /* 0x00000023001b7c82 */ /* 0x000fe20008000000 */
[----:B------:R-:W-:Y:S02]  /*4a40*/  UMOV UR28, UR36 ;  /* 0x00000024001c7c82 */ /* 0x000fe40008000000 */
[----:B------:R-:W-:Y:S01]  /*4a50*/  IMAD.U32 R11, RZ, RZ, UR8 ;  /* 0x00000008ff0b7e24 */ /* 0x000fe2000f8e00ff */
[----:B------:R-:W-:Y:S01]  /*4a60*/  UPRMT UR8, UR37, 0x654, UR25 ;  /* 0x0000065425087896 */ /* 0x000fe20008000019 */
[----:B------:R-:W-:Y:S02]  /*4a70*/  IMAD.U32 R10, RZ, RZ, UR9 ;  /* 0x00000009ff0a7e24 */ /* 0x000fe4000f8e00ff */
[----:B------:R-:W-:Y:S01]  /*4a80*/  @!P4 IMAD.X R18, RZ, RZ, R33, P0 ;  /* 0x000000ffff12c224 */ /* 0x000fe200000e0621 */
[----:B------:R-:W-:Y:S02]  /*4a90*/  @!P4 R2UR UR15, R11 ;  /* 0x000000000b0fc2ca */ /* 0x000fe400000e0000 */
[----:B------:R-:W-:Y:S11]  /*4aa0*/  @!P4 R2UR UR14, R10 ;  /* 0x000000000a0ec2ca */ /* 0x000ff600000e0000 */
[----:B------:R-:W-:Y:S02]  /*4ab0*/  @!UPT UIADD3 URZ, UPT, UPT, URZ, URZ, URZ ;  /* 0x000000fffffff290 */ /* 0x000fe4000fffe0ff */
[----:B------:R2:W-:Y:S01]  /*4ac0*/  @!UP1 UTMALDG.3D [UR24], [UR14], desc[UR10] ;  /* 0x00000a180e0095b4 */ /* 0x0005e20008011000 */
[----:B------:R2:W-:Y:S01]  /*4ad0*/  @!P4 SYNCS.ARRIVE.TRANS64.RED.A0TR RZ, [UR7+0x58], R0 ;  /* 0x00005800ffffc9a7 */ /* 0x0005e20008300407 */
[----:B------:R-:W-:Y:S01]  /*4ae0*/  SYNCS.ARRIVE.TRANS64.RED.A1T0 RZ, [UR8], RZ ;  /* 0x000000ffffff79a7 */ /* 0x000fe20008100408 */
[----:B------:R-:W4:Y:S02]  /*4af0*/  SYNCS.PHASECHK.TRANS64.TRYWAIT P2, [UR7+0x80], R12 ;  /* 0x0000800cff0075a7 */ /* 0x000f240008041107 */
[----:B--2-4-:R-:W-:Y:S05]  /*4b00*/  @!P2 BRA `(.L_x_93) ;  /* 0x0000009c0048a947 */ /* 0x014fea0003800000 */
.L_x_167:
[----:B------:R-:W2:Y:S01]  /*4b10*/  LDC.64 R14, c[0x0][0xb10] ;  /* 0x0002c400ff0e7b82 */ /* 0x000ea20000000a00 */
[----:B------:R-:W-:Y:S01]  /*4b20*/  @!P4 R2UR UR8, R18 ;  /* 0x000000001208c2ca */ /* 0x000fe200000e0000 */
[----:B------:R-:W-:Y:S01]  /*4b30*/  VOTEU.ALL UP1, P4 ;  /* 0x0000000000ff7886 */ /* 0x000fe20002020000 */
[----:B------:R-:W-:Y:S01]  /*4b40*/  @!P4 R2UR UR9, R19 ;  /* 0x000000001309c2ca */ /* 0x000fe200000e0000 */
[----:B------:R-:W-:Y:S01]  /*4b50*/  UMOV UR10, 0x0 ;  /* 0x00000000000a7882 */ /* 0x000fe20000000000 */
[----:B------:R-:W-:Y:S03]  /*4b60*/  UMOV UR11, 0x10000000 ;  /* 0x10000000000b7882 */ /* 0x000fe60000000000 */
[----:B------:R-:W4:Y:S01]  /*4b70*/  LDC.64 R10, c[0x0][0xb18] ;  /* 0x0002c600ff0a7b82 */ /* 0x000f220000000a00 */
[----:B------:R-:W-:Y:S01]  /*4b80*/  @!UP1 UIADD3 UR18, UPT, UPT, UR34, 0x80, URZ ;  /* 0x0000008022129890 */ /* 0x000fe2000fffe0ff */
[----:B------:R-:W-:Y:S01]  /*4b90*/  @P3 SHF.R.U32.HI R28, RZ, 0x10, R21 ;  /* 0x00000010ff1c3819 */ /* 0x000fe20000011615 */
[----:B------:R-:W-:Y:S01]  /*4ba0*/  @!UP1 UIADD3 UR16, UPT, UPT, UR7, 0x8400, URZ ;  /* 0x0000840007109890 */ /* 0x000fe2000fffe0ff */
[----:B------:R-:W-:Y:S01]  /*4bb0*/  VIADD R30, R30, 0x1 ;  /* 0x000000011e1e7836 */ /* 0x000fe20000000000 */
[----:B------:R-:W-:Y:S03]  /*4bc0*/  VOTEU.ALL UP1, P4 ;  /* 0x0000000000ff7886 */ /* 0x000fe60002020000 */
[----:B------:R-:W5:Y:S01]  /*4bd0*/  @!P1 LDC R0, c[0x0][0xb20] ;  /* 0x0002c800ff009b82 */ /* 0x000f620000000800 */
[----:B------:R-:W-:Y:S01]  /*4be0*/  UMOV UR19, UR35 ;  /* 0x0000002300137c82 */ /* 0x000fe20008000000 */
[----:B------:R-:W-:Y:S01]  /*4bf0*/  IMAD.U32 R19, RZ, RZ, UR8 ;  /* 0x00000008ff137e24 */ /* 0x000fe2000f8e00ff */
[----:B------:R-:W-:Y:S05]  /*4c00*/  UMOV UR20, UR36 ;  /* 0x0000002400147c82 */ /* 0x000fea0008000000 */
[----:B-1----:R-:W1:Y:S01]  /*4c10*/  @!P1 LDC R3, c[0x0][0xb0c] ;  /* 0x0002c300ff039b82 */ /* 0x002e620000000800 */
[----:B------:R-:W-:Y:S01]  /*4c20*/  IMAD.U32 R18, RZ, RZ, UR9 ;  /* 0x00000009ff127e24 */ /* 0x000fe2000f8e00ff */
[----:B------:R-:W-:Y:S01]  /*4c30*/  UPRMT UR8, UR37, 0x654, UR17 ;  /* 0x0000065425087896 */ /* 0x000fe20008000011 */
[----:B------:R-:W-:Y:S03]  /*4c40*/  @!P4 R2UR UR15, R19 ;  /* 0x00000000130fc2ca */ /* 0x000fe600000e0000 */
[----:B------:R-:W-:Y:S01]  /*4c50*/  @!P4 R2UR UR14, R18 ;  /* 0x00000000120ec2ca */ /* 0x000fe200000e0000 */
[----:B------:R-:W-:Y:S11]  /*4c60*/  @!P4 IMAD.MOV.U32 R18, RZ, RZ, 0x4000 ;  /* 0x00004000ff12c424 */ /* 0x000ff600078e00ff */
[----:B------:R-:W-:Y:S01]  /*4c70*/  @!UPT UIADD3 URZ, UPT, UPT, URZ, URZ, URZ ;  /* 0x000000fffffff290 */ /* 0x000fe2000fffe0ff */
[----:B------:R1:W-:Y:S01]  /*4c80*/  @!UP1 UTMALDG.3D [UR16], [UR14], desc[UR10] ;  /* 0x00000a100e0095b4 */ /* 0x0003e20008011000 */
[----:B------:R1:W-:Y:S02]  /*4c90*/  @!P4 SYNCS.ARRIVE.TRANS64.RED.A0TR RZ, [UR7+0x60], R18 ;  /* 0x00006012ffffc9a7 */ /* 0x0003e40008300407 */
[----:B-1----:R-:W-:Y:S01]  /*4ca0*/  @!P1 ISETP.NE.AND P2, PT, R3, 0x1, PT ;  /* 0x000000010300980c */ /* 0x002fe20003f45270 */
[C---:B--2---:R-:W-:Y:S01]  /*4cb0*/  @!P1 IMAD.HI.U32 R14, R13.reuse, R14, RZ ;  /* 0x0000000e0d0e9227 */ /* 0x044fe200078e00ff */
[----:B----4-:R-:W-:Y:S03]  /*4cc0*/  @!P1 ISETP.NE.AND P0, PT, R10, 0x1, PT ;  /* 0x000000010a00980c */ /* 0x010fe60003f05270 */
[C---:B------:R-:W-:Y:S01]  /*4cd0*/  @!P1 IMAD.HI.U32 R11, R8.reuse, R11, RZ ;  /* 0x0000000b080b9227 */ /* 0x040fe200078e00ff */
[----:B------:R-:W-:Y:S04]  /*4ce0*/  @!P1 SHF.R.U32.HI R14, RZ, R15, R14 ;  /* 0x0000000fff0e9219 */ /* 0x000fe8000001160e */
[----:B-----5:R-:W-:Y:S01]  /*4cf0*/  @!P1 SHF.R.U32.HI R9, RZ, R0, R11 ;  /* 0x00000000ff099219 */ /* 0x020fe2000001160b */
[----:B------:R-:W-:Y:S01]  /*4d00*/  SYNCS.ARRIVE.TRANS64.RED.A1T0 RZ, [UR8], RZ ;  /* 0x000000ffffff79a7 */ /* 0x000fe20008100408 */
[----:B------:R-:W-:Y:S02]  /*4d10*/  @!P1 SEL R14, R13, R14, !P2 ;  /* 0x0000000e0d0e9207 */ /* 0x000fe40005000000 */
[----:B------:R-:W-:Y:S01]  /*4d20*/  @!P1 SEL R9, R8, R9, !P0 ;  /* 0x0000000908099207 */ /* 0x000fe20004000000 */
[----:B------:R-:W1:Y:S04]  /*4d30*/  SYNCS.PHASECHK.TRANS64.TRYWAIT P5, [UR7+0x88], R12 ;  /* 0x0000880cff0075a7 */ /* 0x000e6800080a1107 */
[----:B------:R-:W-:Y:S02]  /*4d40*/  @!P1 IMAD.IADD R0, R9, 0x1, -R14 ;  /* 0x0000000109009824 */ /* 0x000fe400078e0a0e */
[----:B------:R-:W-:Y:S02]  /*4d50*/  @!P1 IMAD.IADD R9, R14, 0x1, -R9 ;  /* 0x000000010e099824 */ /* 0x000fe400078e0a09 */
[----:B------:R-:W-:Y:S02]  /*4d60*/  @!P1 IMAD R13, R0, R3, R13 ;  /* 0x00000003000d9224 */ /* 0x000fe400078e020d */
[----:B------:R-:W-:Y:S01]  /*4d70*/  @!P1 IMAD R8, R9, R10, R8 ;  /* 0x0000000a09089224 */ /* 0x000fe200078e0208 */
[----:B-1----:R-:W-:Y:S06]  /*4d80*/  @!P5 BRA `(.L_x_94) ;  /* 0x0000009800c0d947 */ /* 0x002fec0003800000 */
.L_x_169:
[----:B-1----:R-:W-:Y:S01]  /*4d90*/  @!P4 IADD3 R3, P0, PT, R32, 0x580, RZ ;  /* 0x000005802003c810 */ /* 0x002fe20007f1e0ff */
[----:B------:R-:W-:Y:S01]  /*4da0*/  VOTEU.ALL UP1, P4 ;  /* 0x0000000000ff7886 */ /* 0x000fe20002020000 */
[----:B------:R-:W-:Y:S01]  /*4db0*/  UMOV UR18, 0x0 ;  /* 0x0000000000127882 */ /* 0x000fe20000000000 */
[----:B------:R-:W-:Y:S01]  /*4dc0*/  UMOV UR19, 0x10000000 ;  /* 0x1000000000137882 */ /* 0x000fe20000000000 */
[----:B------:R-:W-:Y:S01]  /*4dd0*/  @!P4 R2UR UR9, R3 ;  /* 0x000000000309c2ca */ /* 0x000fe200000e0000 */
[----:B------:R-:W-:Y:S01]  /*4de0*/  @!P4 IMAD.X R0, RZ, RZ, R33, P0 ;  /* 0x000000ffff00c224 */ /* 0x000fe200000e0621 */
[----:B------:R-:W-:Y:S01]  /*4df0*/  @!UP1 UIADD3 UR10, UPT, UPT, UR34, 0xc0, URZ ;  /* 0x000000c0220a9890 */ /* 0x000fe2000fffe0ff */
[----:B------:R-:W-:Y:S01]  /*4e00*/  ISETP.NE.AND P0, PT, R30, 0x2, PT ;  /* 0x000000021e00780c */ /* 0x000fe20003f05270 */
[----:B------:R-:W-:Y:S01]  /*4e10*/  UMOV UR11, UR35 ;  /* 0x00000023000b7c82 */ /* 0x000fe20008000000 */
[----:B------:R-:W-:Y:S01]  /*4e20*/  UMOV UR12, UR36 ;  /* 0x00000024000c7c82 */ /* 0x000fe20008000000 */
[----:B------:R-:W-:Y:S01]  /*4e30*/  @!P4 R2UR UR8, R0 ;  /* 0x000000000008c2ca */ /* 0x000fe200000e0000 */
[----:B------:R-:W-:Y:S01]  /*4e40*/  IMAD.IADD R18, R8, 0x1, R173 ;  /* 0x0000000108127824 */ /* 0x000fe200078e02ad */
[----:B------:R-:W-:Y:S01]  /*4e50*/  @P3 R2UR UR36, R28 ;  /* 0x000000001c2432ca */ /* 0x000fe200000e0000 */
[----:B------:R-:W-:Y:S01]  /*4e60*/  IMAD.IADD R19, R13, 0x1, R172 ;  /* 0x000000010d137824 */ /* 0x000fe200078e02ac */
[----:B------:R-:W-:Y:S02]  /*4e70*/  SEL R0, RZ, 0x1, P0 ;  /* 0x00000001ff007807 */ /* 0x000fe40000000000 */
[----:B------:R-:W-:Y:S01]  /*4e80*/  LOP3.LUT R31, R31, 0x1, RZ, 0x3c, !PT ;  /* 0x000000011f1f7812 */ /* 0x000fe200078e3cff */
[----:B------:R-:W-:Y:S01]  /*4e90*/  IMAD.U32 R10, RZ, RZ, UR9 ;  /* 0x00000009ff0a7e24 */ /* 0x000fe2000f8e00ff */
[----:B------:R-:W-:Y:S01]  /*4ea0*/  @!UP1 UIADD3 UR9, UPT, UPT, UR7, 0x68, URZ ;  /* 0x0000006807099890 */ /* 0x000fe2000fffe0ff */
[----:B------:R-:W-:Y:S02]  /*4eb0*/  LOP3.LUT R29, R29, R0, RZ, 0x3c, !PT ;  /* 0x000000001d1d7212 */ /* 0x000fe400078e3cff */
[----:B------:R-:W-:Y:S02]  /*4ec0*/  SEL R30, R30, RZ, P0 ;  /* 0x000000ff1e1e7207 */ /* 0x000fe40000000000 */
[----:B------:R-:W-:Y:S01]  /*4ed0*/  IMAD.U32 R11, RZ, RZ, UR8 ;  /* 0x00000008ff0b7e24 */ /* 0x000fe2000f8e00ff */
[----:B------:R-:W-:Y:S01]  /*4ee0*/  @!P4 R2UR UR14, R10 ;  /* 0x000000000a0ec2ca */ /* 0x000fe200000e0000 */
[----:B------:R-:W-:Y:S01]  /*4ef0*/  @!UP1 UIADD3 UR8, UPT, UPT, UR7, 0xc400, URZ ;  /* 0x0000c40007089890 */ /* 0x000fe2000fffe0ff */
[----:B------:R-:W-:Y:S02]  /*4f00*/  VOTEU.ALL UP1, P4 ;  /* 0x0000000000ff7886 */ /* 0x000fe40002020000 */
[----:B------:R-:W-:Y:S11]  /*4f10*/  @!P4 R2UR UR15, R11 ;  /* 0x000000000b0fc2ca */ /* 0x000ff600000e0000 */
[----:B------:R-:W-:Y:S02]  /*4f20*/  @!UPT UIADD3 URZ, UPT, UPT, URZ, URZ, URZ ;  /* 0x000000fffffff290 */ /* 0x000fe4000fffe0ff */
[----:B------:R2:W-:Y:S01]  /*4f30*/  @!UP1 UTMALDG.3D [UR8], [UR14], desc[UR18] ;  /* 0x000012080e0095b4 */ /* 0x0005e20008011000 */
[----:B------:R2:W-:Y:S01]  /*4f40*/  @!P4 SYNCS.ARRIVE.TRANS64.RED.A0TR RZ, [UR7+0x68], R27 ;  /* 0x0000681bffffc9a7 */ /* 0x0005e20008300407 */
[----:B------:R-:W-:Y:S01]  /*4f50*/  UPLOP3.LUT UP1, UPT, UPT, UPT, UPT, 0x80, 0x8 ;  /* 0x000000000008789c */ /* 0x000fe20003f2f070 */
[----:B------:R-:W-:Y:S01]  /*4f60*/  SYNCS.ARRIVE.TRANS64.RED.A1T0 RZ, [UR13], RZ ;  /* 0x000000ffffff79a7 */ /* 0x000fe2000810040d */
[----:B------:R-:W-:Y:S09]  /*4f70*/  @P3 BRA `(.L_x_95) ;  /* 0xfffffff000943947 */ /* 0x000ff2000383ffff */
[----:B------:R-:W-:-:S04]  /*4f80*/  SHF.L.U32 R3, R31, 0x1f, RZ ;  /* 0x0000001f1f037819 */ /* 0x000fc800000006ff */
[----:B------:R-:W1:Y:S02]  /*4f90*/  SYNCS.PHASECHK.TRANS64.TRYWAIT P0, [UR7+0x70], R3 ;  /* 0x00007003ff0075a7 */ /* 0x000e640008001107 */
[----:B-1----:R-:W-:Y:S05]  /*4fa0*/  @!P0 BRA `(.L_x_96) ;  /* 0x0000009800508947 */ /* 0x002fea0003800000 */
.L_x_171:
[----:B------:R-:W4:Y:S02]  /*4fb0*/  SYNCS.PHASECHK.TRANS64.TRYWAIT P0, [UR7+0x78], R3 ;  /* 0x00007803ff0075a7 */ /* 0x000f240008001107 */
[----:B----4-:R-:W-:Y:S05]  /*4fc0*/  @!P0 BRA `(.L_x_97) ;  /* 0x0000009800608947 */ /* 0x010fea0003800000 */
.L_x_173:
[----:B------:R-:W4:Y:S02]  /*4fd0*/  SYNCS.PHASECHK.TRANS64.TRYWAIT P0, [UR7+0x80], R3 ;  /* 0x00008003ff0075a7 */ /* 0x000f240008001107 */
[----:B----4-:R-:W-:Y:S05]  /*4fe0*/  @!P0 BRA `(.L_x_98) ;  /* 0x0000009800708947 */ /* 0x010fea0003800000 */
.L_x_175:
[----:B-1----:R-:W-:-:S07]  /*4ff0*/  MOV R0, UR7 ;  /* 0x0000000700007c02 */ /* 0x002fce0008000f00 */
.L_x_99:
[----:B-1----:R-:W-:-:S04]  /*5000*/  SHF.L.U32 R3, R31, 0x1f, RZ ;  /* 0x0000001f1f037819 */ /* 0x002fc800000006ff */
[----:B------:R1:W4:Y:S03]  /*5010*/  SYNCS.PHASECHK.TRANS64.TRYWAIT P0, [R0+URZ+0x88], R3 ;  /* 0x00008803000075a7 */ /* 0x00032600080011ff */
[----:B----4-:R-:W-:Y:S05]  /*5020*/  @!P0 NANOSLEEP.SYNCS 0x989680 ;  /* 0x009896800000895d */ /* 0x010fea0003900000 */
[----:B------:R-:W4:Y:S02]  /*5030*/  @!P0 SYNCS.PHASECHK.TRANS64 P0, [R0+URZ+0x88], R3 ;  /* 0x00008803000085a7 */ /* 0x000f2400080010ff */
[----:B--2-4-:R-:W-:Y:S05]  /*5040*/  @P0 EXIT ;  /* 0x000000000000094d */ /* 0x014fea0003800000 */
[----:B------:R-:W-:Y:S05]  /*5050*/  BRA `(.L_x_99) ;  /* 0xfffffffc00e87947 */ /* 0x000fea000383ffff */
.L_x_84:
[----:B------:R-:W-:-:S06]  /*5060*/  UISETP.GE.AND UP1, UPT, UR10, 0x4, UPT ;  /* 0x000000040a00788c */ /* 0x000fcc000bf26270 */
[----:B------:R-:W-:-:S13]  /*5070*/  PLOP3.LUT P0, PT, PT, PT, UP1, 0x80, 0x8 ;  /* 0x000000000008781c */ /* 0x000fda0003f0f018 */
[----:B------:R-:W-:Y:S05]  /*5080*/  @!P0 EXIT ;  /* 0x000000000000894d */ /* 0x000fea0003800000 */
[----:B------:R-:W-:Y:S01]  /*5090*/  BAR.SYNC.DEFER_BLOCKING 0x6, 0xa0 ;  /* 0x0182800000007b1d */ /* 0x000fe20000010000 */
[C---:B------:R-:W-:Y:S01]  /*50a0*/  IMAD.SHL.U32 R5, R196.reuse, 0x40, RZ ;  /* 0x00000040c4057824 */ /* 0x040fe200078e00ff */
[C---:B------:R-:W-:Y:S01]  /*50b0*/  LOP3.LUT R195, R196.reuse, 0x1, RZ, 0xc0, !PT ;  /* 0x00000001c4c37812 */ /* 0x040fe200078ec0ff */
[C---:B------:R-:W-:Y:S01]  /*50c0*/  IMAD.U32 R126, R196.reuse, 0x10000, RZ ;  /* 0x00010000c47e7824 */ /* 0x040fe200078e00ff */
[----:B------:R-:W-:Y:S01]  /*50d0*/  CS2R R190, SRZ ;  /* 0x0000000000be7805 */ /* 0x000fe2000001ff00 */
[----:B------:R-:W-:Y:S01]  /*50e0*/  IMAD.SHL.U32 R194, R196, 0x8, RZ ;  /* 0x00000008c4c27824 */ /* 0x000fe200078e00ff */
[----:B------:R-:W-:Y:S02]  /*50f0*/  UMOV UR41, 0x400 ;  /* 0x0000040000297882 */ /* 0x000fe40000000000 */
[----:B------:R-:W1:Y:S01]  /*5100*/  LDC R179, c[0x0][0x370] ;  /* 0x0000dc00ffb37b82 */ /* 0x000e620000000800 */
[----:B------:R-:W-:Y:S01]  /*5110*/  ULEA UR41, UR37, UR41, 0x18 ;  /* 0x0000002925297291 */ /* 0x000fe2000f8ec0ff */
[----:B------:R-:W-:Y:S01]  /*5120*/  ISETP.NE.U32.AND P0, PT, R195, 0x1, PT ;  /* 0x00000001c300780c */ /* 0x000fe20003f05070 */
[----:B------:R-:W-:Y:S01]  /*5130*/  IMAD.MOV.U32 R193, RZ, RZ, 0x2 ;  /* 0x00000002ffc17424 */ /* 0x000fe200078e00ff */
[----:B------:R-:W-:Y:S01]  /*5140*/  LOP3.LUT R7, R5, 0x1c0, RZ, 0xc0, !PT ;  /* 0x000001c005077812 */ /* 0x000fe200078ec0ff */
[----:B------:R-:W-:Y:S01]  /*5150*/  IMAD.MOV.U32 R192, RZ, RZ, 0x4 ;  /* 0x00000004ffc07424 */ /* 0x000fe200078e00ff */
[----:B------:R-:W-:Y:S01]  /*5160*/  LOP3.LUT R126, R126, 0x600000, RZ, 0xc0, !PT ;  /* 0x006000007e7e7812 */ /* 0x000fe200078ec0ff */
[----:B------:R-:W-:Y:S01]  /*5170*/  IMAD.MOV.U32 R125, RZ, RZ, RZ ;  /* 0x000000ffff7d7224 */ /* 0x000fe200078e00ff */
[----:B------:R-:W2:Y:S01]  /*5180*/  LDC R182, c[0x0][0x374] ;  /* 0x0000dd00ffb67b82 */ /* 0x000ea20000000800 */
[----:B------:R-:W-:Y:S01]  /*5190*/  R2P PR, R196, 0x6 ;  /* 0x00000006c4007804 */ /* 0x000fe20000000000 */
[----:B------:R-:W-:Y:S01]  /*51a0*/  IMAD.MOV.U32 R177, RZ, RZ, RZ ;  /* 0x000000ffffb17224 */ /* 0x000fe200078e00ff */
[----:B------:R-:W-:Y:S01]  /*51b0*/  LOP3.LUT R194, R7, 0x38, R194, 0xf8, !PT ;  /* 0x0000003807c27812 */ /* 0x000fe200078ef8c2 */
[----:B------:R-:W-:Y:S01]  /*51c0*/  IMAD.MOV.U32 R189, RZ, RZ, RZ ;  /* 0x000000ffffbd7224 */ /* 0x000fe200078e00ff */
[----:B------:R-:W-:Y:S01]  /*51d0*/  P2R R0, PR, RZ, 0x1 ;  /* 0x00000001ff007803 */ /* 0x000fe20000000000 */
[----:B------:R-:W3:Y:S01]  /*51e0*/  LDCU.64 UR46, c[0x0][0x348] ;  /* 0x00006900ff2e77ac */ /* 0x000ee20008000a00 */
[----:B------:R-:W-:Y:S01]  /*51f0*/  LOP3.LUT R194, R194, 0x1e00, R5, 0xf8, !PT ;  /* 0x00001e00c2c27812 */ /* 0x000fe200078ef805 */
[----:B------:R-:W4:Y:S01]  /*5200*/  LDS R3, [UR41+0x130] ;  /* 0x00013029ff037984 */ /* 0x000f220008000800 */
[----:B------:R-:W-:Y:S01]  /*5210*/  LOP3.LUT R196, R196, 0x60, RZ, 0xc0, !PT ;  /* 0x00000060c4c47812 */ /* 0x000fe200078ec0ff */
[----:B------:R-:W-:Y:S01]  /*5220*/  UMOV UR44, 0x1 ;  /* 0x00000001002c7882 */ /* 0x000fe20000000000 */
[----:B------:R-:W-:Y:S01]  /*5230*/  SEL R193, R193, 0xfffffffe, !P1 ;  /* 0xfffffffec1c17807 */ /* 0x000fe20004800000 */
[----:B------:R-:W-:Y:S01]  /*5240*/  UIADD3 UR40, UPT, UPT, UR41, 0x400, URZ ;  /* 0x0000040029287890 */ /* 0x000fe2000fffe0ff */
[----:B------:R-:W-:Y:S01]  /*5250*/  SEL R192, R192, 0xfffffffc, !P2 ;  /* 0xfffffffcc0c07807 */ /* 0x000fe20005000000 */
[----:B------:R-:W-:Y:S01]  /*5260*/  UMOV UR43, URZ ;  /* 0x000000ff002b7c82 */ /* 0x000fe20008000000 */
[----:B------:R-:W-:Y:S01]  /*5270*/  UMOV UR42, URZ ;  /* 0x000000ff002a7c82 */ /* 0x000fe20008000000 */
[----:B-1234-:R-:W-:-:S08]  /*5280*/  IMAD.IADD R126, R3, 0x1, R126 ;  /* 0x00000001037e7824 */ /* 0x01efd000078e027e */
.L_x_127:
[C---:B------:R-:W-:Y:S02]  /*5290*/  LEA R0, R177.reuse, UR41, 0x3 ;  /* 0x00000029b1007c11 */ /* 0x040fe4000f8e18ff */
[----:B------:R-:W-:Y:S02]  /*52a0*/  SHF.L.U32 R3, R190, 0x1f, RZ ;  /* 0x0000001fbe037819 */ /* 0x000fe400000006ff */
[----:B------:R-:W-:Y:S02]  /*52b0*/  LEA R8, R177, UR41, 0x4 ;  /* 0x00000029b1087c11 */ /* 0x000fe4000f8e20ff */
[----:B------:R-:W1:Y:S02]  /*52c0*/  SYNCS.PHASECHK.TRANS64.TRYWAIT P0, [R0+URZ+0xa0], R3 ;  /* 0x0000a003000075a7 */ /* 0x000e6400080011ff */
[----:B-1----:R-:W-:Y:S05]  /*52d0*/  @!P0 BRA `(.L_x_100) ;  /* 0x0000009400cc8947 */ /* 0x002fea0003800000 */
.L_x_176:
        /* <DEDUP_REMOVED lines=11> */
[----:B--2---:R-:W-:-:S04]  /*5390*/  LOP3.LUT P3, RZ, R10, 0x1, RZ, 0xc0, !PT ;  /* 0x000000010aff7812 */ /* 0x004fc8000786c0ff */
[----:B------:R-:W-:-:S09]  /*53a0*/  P2R R199, PR, RZ, 0x8 ;  /* 0x00000008ffc77803 */ /* 0x000fd20000000000 */
[----:B------:R-:W-:Y:S02]  /*53b0*/  @P3 MOV R187, R8 ;  /* 0x0000000800bb3202 */ /* 0x000fe40000000f00 */
[----:B------:R-:W-:Y:S01]  /*53c0*/  @P3 LOP3.LUT R186, R9, 0xffff, RZ, 0xc0, !PT ;  /* 0x0000ffff09ba3812 */ /* 0x000fe200078ec0ff */
[----:B-1----:R-:W-:Y:S06]  /*53d0*/  @!P0 BRA `(.L_x_101) ;  /* 0x0000000000b88947 */ /* 0x002fec0003800000 */
[----:B------:R-:W1:Y:S01]  /*53e0*/  LDC.64 R4, c[0x0][0xb18] ;  /* 0x0002c600ff047b82 */ /* 0x000e620000000a00 */
[----:B------:R-:W-:-:S07]  /*53f0*/  ISETP.NE.AND P0, PT, R122, 0x1, PT ;  /* 0x000000017a00780c */ /* 0x000fce0003f05270 */
[----:B------:R-:W2:Y:S08]  /*5400*/  LDC.64 R6, c[0x0][0xb10] ;  /* 0x0002c400ff067b82 */ /* 0x000eb00000000a00 */
[----:B------:R-:W3:Y:S08]  /*5410*/  LDC R0, c[0x0][0xb20] ;  /* 0x0002c800ff007b82 */ /* 0x000ef00000000800 */
[----:B------:R-:W4:Y:S01]  /*5420*/  LDC R12, c[0x0][0xb0c] ;  /* 0x0002c300ff0c7b82 */ /* 0x000f220000000800 */
[----:B-1----:R-:W-:Y:S01]  /*5430*/  IMAD.HI.U32 R13, R182, R5, RZ ;  /* 0x00000005b60d7227 */ /* 0x002fe200078e00ff */
[----:B------:R-:W-:-:S03]  /*5440*/  ISETP.NE.AND P1, PT, R4, 0x1, PT ;  /* 0x000000010400780c */ /* 0x000fc60003f25270 */
[----:B------:R-:W-:-:S03]  /*5450*/  IMAD.HI.U32 R5, R186, R5, RZ ;  /* 0x00000005ba057227 */ /* 0x000fc600078e00ff */
[----:B------:R-:W1:Y:S01]  /*5460*/  LDC.64 R2, c[0x0][0xb28] ;  /* 0x0002ca00ff027b82 */ /* 0x000e620000000a00 */
[----:B--2---:R-:W-:-:S04]  /*5470*/  IMAD.HI.U32 R14, R179, R6, RZ ;  /* 0x00000006b30e7227 */ /* 0x004fc800078e00ff */
[----:B------:R-:W-:Y:S01]  /*5480*/  IMAD.HI.U32 R16, R187, R6, RZ ;  /* 0x00000006bb107227 */ /* 0x000fe200078e00ff */
[----:B------:R-:W-:Y:S02]  /*5490*/  SHF.R.U32.HI R14, RZ, R7, R14 ;  /* 0x00000007ff0e7219 */ /* 0x000fe4000001160e */
[-C--:B---3--:R-:W-:Y:S02]  /*54a0*/  SHF.R.U32.HI R13, RZ, R0.reuse, R13 ;  /* 0x00000000ff0d7219 */ /* 0x088fe4000001160d */
[----:B------:R-:W-:Y:S02]  /*54b0*/  SHF.R.U32.HI R5, RZ, R0, R5 ;  /* 0x00000000ff057219 */ /* 0x000fe40000011605 */
[----:B------:R-:W-:Y:S02]  /*54c0*/  SEL R13, R182, R13, !P1 ;  /* 0x0000000db60d7207 */ /* 0x000fe40004800000 */
[----:B------:R-:W-:Y:S02]  /*54d0*/  SHF.R.U32.HI R16, RZ, R7, R16 ;  /* 0x00000007ff107219 */ /* 0x000fe40000011610 */
[----:B----4-:R-:W-:-:S02]  /*54e0*/  ISETP.NE.AND P2, PT, R12, 0x1, PT ;  /* 0x000000010c00780c */ /* 0x010fc40003f45270 */
[----:B------:R-:W-:Y:S02]  /*54f0*/  SEL R5, R186, R5, !P1 ;  /* 0x00000005ba057207 */ /* 0x000fe40004800000 */
[----:B------:R-:W-:Y:S02]  /*5500*/  SEL R15, R179, R14, !P2 ;  /* 0x0000000eb30f7207 */ /* 0x000fe40005000000 */
[----:B------:R-:W-:Y:S01]  /*5510*/  SEL R7, R187, R16, !P2 ;  /* 0x00000010bb077207 */ /* 0x000fe20005000000 */
[----:B-1----:R-:W-:-:S04]  /*5520*/  IMAD.HI.U32 R14, R13, R2, RZ ;  /* 0x000000020d0e7227 */ /* 0x002fc800078e00ff */
[----:B------:R-:W-:Y:S01]  /*5530*/  IMAD.HI.U32 R6, R15, R2, RZ ;  /* 0x000000020f067227 */ /* 0x000fe200078e00ff */
[----:B------:R-:W-:-:S04]  /*5540*/  @P0 SHF.R.U32.HI R13, RZ, R3, R14 ;  /* 0x00000003ff0d0219 */ /* 0x000fc8000001160e */
[----:B------:R-:W-:Y:S01]  /*5550*/  @P0 SHF.R.U32.HI R15, RZ, R3, R6 ;  /* 0x00000003ff0f0219 */ /* 0x000fe20000011606 */
[----:B------:R-:W-:-:S04]  /*5560*/  IMAD R13, R122, R13, RZ ;  /* 0x0000000d7a0d7224 */ /* 0x000fc800078e02ff */
[----:B------:R-:W-:Y:S01]  /*5570*/  IMAD R0, R122, R15, RZ ;  /* 0x0000000f7a007224 */ /* 0x000fe200078e02ff */
[C---:B------:R-:W-:Y:S02]  /*5580*/  ISETP.GE.AND P1, PT, R5.reuse, R13, PT ;  /* 0x0000000d0500720c */ /* 0x040fe40003f26270 */
[----:B------:R-:W-:Y:S02]  /*5590*/  IADD3 R13, PT, PT, -R5, RZ, RZ ;  /* 0x000000ff050d7210 */ /* 0x000fe40007ffe1ff */
[----:B------:R-:W-:Y:S01]  /*55a0*/  ISETP.GE.OR P1, PT, R7, R0, P1 ;  /* 0x000000000700720c */ /* 0x000fe20000f26670 */
[----:B------:R-:W-:-:S04]  /*55b0*/  IMAD.HI.U32 R0, R5, R2, RZ ;  /* 0x0000000205007227 */ /* 0x000fc800078e00ff */
[----:B------:R-:W-:Y:S01]  /*55c0*/  IMAD R13, R4, R13, R186 ;  /* 0x0000000d040d7224 */ /* 0x000fe200078e02ba */
        /* <DEDUP_REMOVED lines=15> */
.L_x_101:
[----:B------:R-:W1:Y:S02]  /*56c0*/  LDCU UR4, c[0x0][0xb30] ;  /* 0x00016600ff0477ac */ /* 0x000e640008000800 */
[----:B-1----:R-:W-:-:S09]  /*56d0*/  UISETP.NE.AND UP0, UPT, UR4, 0x1, UPT ;  /* 0x000000010400788c */ /* 0x002fd2000bf05270 */
[----:B------:R-:W-:Y:S05]  /*56e0*/  BRA.U UP0, `(.L_x_102) ;  /* 0x0000000100407547 */ /* 0x000fea000b800000 */
[----:B------:R-:W1:Y:S08]  /*56f0*/  LDC.64 R2, c[0x0][0xb18] ;  /* 0x0002c600ff027b82 */ /* 0x000e700000000a00 */
[----:B------:R-:W2:Y:S08]  /*5700*/  LDC.64 R4, c[0x0][0xb10] ;  /* 0x0002c400ff047b82 */ /* 0x000eb00000000a00 */
[----:B------:R-:W3:Y:S08]  /*5710*/  LDC R0, c[0x0][0xb20] ;  /* 0x0002c800ff007b82 */ /* 0x000ef00000000800 */
[----:B------:R-:W4:Y:S01]  /*5720*/  LDC R6, c[0x0][0xb0c] ;  /* 0x0002c300ff067b82 */ /* 0x000f220000000800 */
[----:B-1----:R-:W-:Y:S01]  /*5730*/  IMAD.HI.U32 R3, R186, R3, RZ ;  /* 0x00000003ba037227 */ /* 0x002fe200078e00ff */
[----:B------:R-:W-:-:S03]  /*5740*/  ISETP.NE.AND P0, PT, R2, 0x1, PT ;  /* 0x000000010200780c */ /* 0x000fc60003f05270 */
[----:B--2---:R-:W-:-:S05]  /*5750*/  IMAD.HI.U32 R4, R187, R4, RZ ;  /* 0x00000004bb047227 */ /* 0x004fca00078e00ff */
[----:B------:R-:W-:Y:S02]  /*5760*/  SHF.R.U32.HI R4, RZ, R5, R4 ;  /* 0x00000005ff047219 */ /* 0x000fe40000011604 */
        /* <DEDUP_REMOVED lines=8> */
.L_x_102:
[----:B------:R-:W-:Y:S01]  /*57f0*/  ULOP3.LUT UP0, URZ, UR40, 0x3f0, URZ, 0xc0, !UPT ;  /* 0x000003f028ff7892 */ /* 0x000fe2000f80c0ff */
[----:B------:R-:W-:Y:S02]  /*5800*/  IADD3 R177, PT, PT, R177, 0x1, RZ ;  /* 0x00000001b1b17810 */ /* 0x000fe40007ffe0ff */
[----:B------:R-:W-:-:S06]  /*5810*/  @P3 SHF.R.U32.HI R188, RZ, 0x10, R9 ;  /* 0x00000010ffbc3819 */ /* 0x000fcc0000011609 */
[----:B------:R-:W-:Y:S05]  /*5820*/  BRA.U !UP0, `(.L_x_103) ;  /* 0x00000001087c7547 */ /* 0x000fea000b800000 */
[----:B------:R-:W-:Y:S01]  /*5830*/  MOV R2, 0x0 ;  /* 0x0000000000027802 */ /* 0x000fe20000000f00 */
[----:B------:R-:W1:Y:S01]  /*5840*/  LDCU.64 UR8, c[0x4][0x80] ;  /* 0x01001000ff0877ac */ /* 0x000e620008000a00 */
[----:B------:R-:W-:Y:S02]  /*5850*/  HFMA2 R12, -RZ, RZ, 0, 5.9604644775390625e-08 ;  /* 0x00000001ff0c7431 */ /* 0x000fe400000001ff */
[----:B------:R-:W-:Y:S01]  /*5860*/  IMAD.MOV.U32 R8, RZ, RZ, 0x70 ;  /* 0x00000070ff087424 */ /* 0x000fe200078e00ff */
[----:B------:R2:W3:Y:S01]  /*5870*/  LDC.64 R14, c[0x4][R2] ;  /* 0x01000000020e7b82 */ /* 0x0004e20000000a00 */
[----:B------:R-:W4:Y:S01]  /*5880*/  LDCU.64 UR6, c[0x4][0x88] ;  /* 0x01001100ff0677ac */ /* 0x000f220008000a00 */
[----:B------:R-:W-:Y:S01]  /*5890*/  IMAD.MOV.U32 R13, RZ, RZ, RZ ;  /* 0x000000ffff0d7224 */ /* 0x000fe200078e00ff */
[----:B------:R-:W2:Y:S01]  /*58a0*/  LDCU.64 UR4, c[0x4][0x8] ;  /* 0x01000100ff0477ac */ /* 0x000ea20008000a00 */
[----:B-1----:R-:W-:Y:S01]  /*58b0*/  IMAD.U32 R4, RZ, RZ, UR8 ;  /* 0x00000008ff047e24 */ /* 0x002fe2000f8e00ff */
[----:B------:R-:W-:Y:S01]  /*58c0*/  MOV R5, UR9 ;  /* 0x0000000900057c02 */ /* 0x000fe20008000f00 */
[----:B----4-:R-:W-:Y:S01]  /*58d0*/  IMAD.U32 R6, RZ, RZ, UR6 ;  /* 0x00000006ff067e24 */ /* 0x010fe2000f8e00ff */
[----:B------:R-:W-:Y:S01]  /*58e0*/  MOV R7, UR7 ;  /* 0x0000000700077c02 */ /* 0x000fe20008000f00 */
[----:B--2---:R-:W-:Y:S01]  /*58f0*/  IMAD.U32 R10, RZ, RZ, UR4 ;  /* 0x00000004ff0a7e24 */ /* 0x004fe2000f8e00ff */
[----:B------:R-:W-:-:S02]  /*5900*/  MOV R11, UR5 ;  /* 0x00000005000b7c02 */ /* 0x000fc40008000f00 */
[----:B------:R-:W-:-:S07]  /*5910*/  LEPC R20, `(.L_x_104) ;  /* 0x000000001014794e */ /* 0x000fce0000000000 */
[----:B---3-5:R-:W-:Y:S05]  /*5920*/  CALL.ABS.NOINC R14 ;  /* 0x000000000e007343 */ /* 0x028fea0003c00000 */
.L_x_104:
[----:B------:R-:W1:Y:S01]  /*5930*/  LDC.64 R2, c[0x4][R2] ;  /* 0x0100000002027b82 */ /* 0x000e620000000a00 */
[----:B------:R-:W2:Y:S01]  /*5940*/  LDCU.64 UR8, c[0x4][0x80] ;  /* 0x01001000ff0877ac */ /* 0x000ea20008000a00 */
[----:B------:R-:W-:Y:S02]  /*5950*/  HFMA2 R12, -RZ, RZ, 0, 5.9604644775390625e-08 ;  /* 0x00000001ff0c7431 */ /* 0x000fe400000001ff */
[----:B------:R-:W-:Y:S01]  /*5960*/  IMAD.MOV.U32 R8, RZ, RZ, 0x70 ;  /* 0x00000070ff087424 */ /* 0x000fe200078e00ff */
[----:B------:R-:W3:Y:S01]  /*5970*/  LDCU.64 UR6, c[0x4][0x88] ;  /* 0x01001100ff0677ac */ /* 0x000ee20008000a00 */
[----:B------:R-:W-:Y:S01]  /*5980*/  IMAD.MOV.U32 R13, RZ, RZ, RZ ;  /* 0x000000ffff0d7224 */ /* 0x000fe200078e00ff */
[----:B------:R-:W4:Y:S01]  /*5990*/  LDCU.64 UR4, c[0x4][0x8] ;  /* 0x01000100ff0477ac */ /* 0x000f220008000a00 */
[----:B--2---:R-:W-:Y:S02]  /*59a0*/  MOV R4, UR8 ;  /* 0x0000000800047c02 */ /* 0x004fe40008000f00 */
[----:B------:R-:W-:Y:S01]  /*59b0*/  MOV R5, UR9 ;  /* 0x0000000900057c02 */ /* 0x000fe20008000f00 */
[----:B---3--:R-:W-:Y:S01]  /*59c0*/  IMAD.U32 R6, RZ, RZ, UR6 ;  /* 0x00000006ff067e24 */ /* 0x008fe2000f8e00ff */
[----:B------:R-:W-:Y:S01]  /*59d0*/  MOV R7, UR7 ;  /* 0x0000000700077c02 */ /* 0x000fe20008000f00 */
[----:B----4-:R-:W-:Y:S01]  /*59e0*/  IMAD.U32 R10, RZ, RZ, UR4 ;  /* 0x00000004ff0a7e24 */ /* 0x010fe2000f8e00ff */
[----:B------:R-:W-:-:S02]  /*59f0*/  MOV R11, UR5 ;  /* 0x00000005000b7c02 */ /* 0x000fc40008000f00 */
[----:B------:R-:W-:-:S07]  /*5a00*/  LEPC R20, `(.L_x_103) ;  /* 0x000000001014794e */ /* 0x000fce0000000000 */
[----:B-1----:R-:W-:Y:S05]  /*5a10*/  CALL.ABS.NOINC R2 ;  /* 0x0000000002007343 */ /* 0x002fea0003c00000 */
.L_x_103:
[----:B------:R-:W1:Y:S01]  /*5a20*/  LDC.64 R2, c[0x0][0x890] ;  /* 0x00022400ff027b82 */ /* 0x000e620000000a00 */
[----:B------:R-:W-:-:S06]  /*5a30*/  ULOP3.LUT UR4, UR44, 0x1, URZ, 0x3c, !UPT ;  /* 0x000000012c047892 */ /* 0x000fcc000f8e3cff */
[----:B------:R-:W-:Y:S01]  /*5a40*/  IMAD.U32 R185, RZ, RZ, UR4 ;  /* 0x00000004ffb97e24 */ /* 0x000fe2000f8e00ff */
[----:B-1----:R-:W-:-:S04]  /*5a50*/  ISETP.NE.U32.AND P3, PT, R2, RZ, PT ;  /* 0x000000ff0200720c */ /* 0x002fc80003f65070 */
[----:B------:R-:W-:-:S13]  /*5a60*/  ISETP.NE.AND.EX P3, PT, R3, RZ, PT, P3 ;  /* 0x000000ff0300720c */ /* 0x000fda0003f65330 */
[----:B------:R-:W-:Y:S05]  /*5a70*/  @!P3 BRA `(.L_x_105) ;  /* 0x000000000034b947 */ /* 0x000fea0003800000 */
[----:B------:R-:W1:Y:S02]  /*5a80*/  LDCU.64 UR4, c[0x0][0x888] ;  /* 0x00011100ff0477ac */ /* 0x000e640008000a00 */
[----:B-1----:R-:W-:-:S04]  /*5a90*/  UISETP.NE.U32.AND UP0, UPT, UR4, URZ, UPT ;  /* 0x000000ff0400728c */ /* 0x002fc8000bf05070 */
[----:B------:R-:W-:-:S09]  /*5aa0*/  UISETP.NE.AND.EX UP0, UPT, UR5, URZ, UPT, UP0 ;  /* 0x000000ff0500728c */ /* 0x000fd2000bf05300 */
[----:B------:R-:W-:Y:S05]  /*5ab0*/  BRA.U !UP0, `(.L_x_106) ;  /* 0x0000000108187547 */ /* 0x000fea000b800000 */
[----:B------:R-:W1:Y:S01]  /*5ac0*/  LDC.64 R4, c[0x0][0x888] ;  /* 0x00022200ff047b82 */ /* 0x000e620000000a00 */
[----:B------:R-:W-:-:S04]  /*5ad0*/  IMAD R0, R2, UR36, RZ ;  /* 0x0000002402007c24 */ /* 0x000fc8000f8e02ff */
[----:B-1----:R-:W-:-:S05]  /*5ae0*/  IMAD.WIDE R4, R0, 0x4, R4 ;  /* 0x0000000400047825 */ /* 0x002fca00078e0204 */
[----:B-----5:R1:W5:Y:S01]  /*5af0*/  LDG.E R138, desc[UR38][R4.64] ;  /* 0x00000026048a7981 */ /* 0x020362000c1e1900 */
[----:B------:R-:W-:Y:S01]  /*5b00*/  MOV R174, 0x1 ;  /* 0x0000000100ae7802 */ /* 0x000fe20000000f00 */
[----:B------:R-:W-:Y:S06]  /*5b10*/  BRA `(.L_x_105) ;  /* 0x00000000000c7947 */ /* 0x000fec0003800000 */
.L_x_106:
[----:B------:R-:W1:Y:S01]  /*5b20*/  LDCU UR4, c[0x0][0x880] ;  /* 0x00011000ff0477ac */ /* 0x000e620008000800 */
[----:B------:R-:W-:Y:S01]  /*5b30*/  HFMA2 R174, -RZ, RZ, 0, 5.9604644775390625e-08 ;  /* 0x00000001ffae7431 */ /* 0x000fe200000001ff */
[----:B-1---5:R-:W-:Y:S02]  /*5b40*/  MOV R138, UR4 ;  /* 0x00000004008a7c02 */ /* 0x022fe40008000f00 */
.L_x_105:
[----:B-1----:R-:W1:Y:S02]  /*5b50*/  LDC.64 R4, c[0x0][0x8b0] ;  /* 0x00022c00ff047b82 */ /* 0x002e640000000a00 */
        /* <DEDUP_REMOVED lines=11> */
[----:B------:R-:W-:Y:S05]  /*5c10*/  BRA `(.L_x_107) ;  /* 0x0000000000087947 */ /* 0x000fea0003800000 */
.L_x_108:
[----:B------:R-:W1:Y:S02]  /*5c20*/  LDCU UR4, c[0x0][0x8a0] ;  /* 0x00011400ff0477ac */ /* 0x000e640008000800 */
[----:B-1---5:R-:W-:Y:S02]  /*5c30*/  MOV R127, UR4 ;  /* 0x00000004007f7c02 */ /* 0x022fe40008000f00 */
.L_x_107:
[----:B------:R-:W-:Y:S01]  /*5c40*/  UISETP.NE.AND UP0, UPT, UR45, URZ, UPT ;  /* 0x000000ff2d00728c */ /* 0x000fe2000bf05270 */
[----:B------:R-:W-:-:S04]  /*5c50*/  PLOP3.LUT P0, PT, PT, PT, PT, 0x8, 0x80 ;  /* 0x000000000080781c */ /* 0x000fc80003f0e170 */
[----:B------:R-:W-:-:S04]  /*5c60*/  P2R R200, PR, RZ, 0x1 ;  /* 0x00000001ffc87803 */ /* 0x000fc80000000000 */
[----:B------:R-:W-:Y:S05]  /*5c70*/  BRA.U !UP0, `(.L_x_109) ;  /* 0x00000001083c7547 */ /* 0x000fea000b800000 */
[----:B------:R-:W-:-:S04]  /*5c80*/  ISETP.NE.U32.AND P0, PT, R2, RZ, PT ;  /* 0x000000ff0200720c */ /* 0x000fc80003f05070 */
[----:B------:R-:W-:-:S13]  /*5c90*/  ISETP.NE.AND.EX P0, PT, R3, RZ, PT, P0 ;  /* 0x000000ff0300720c */ /* 0x000fda0003f05300 */
[----:B-----5:R-:W-:-:S04]  /*5ca0*/  @!P0 FSETP.EQ.AND P1, PT, R138, RZ, PT ;  /* 0x000000ff8a00820b */ /* 0x020fc80003f22000 */
[----:B------:R-:W-:Y:S01]  /*5cb0*/  P2R R200, PR, RZ, 0x2 ;  /* 0x00000002ffc87803 */ /* 0x000fe20000000000 */
[----:B------:R-:W-:Y:S08]  /*5cc0*/  @!P0 BRA `(.L_x_109) ;  /* 0x0000000000288947 */ /* 0x000ff00003800000 */
[----:B------:R-:W2:Y:S01]  /*5cd0*/  LDCU.64 UR4, c[0x0][0x888] ;  /* 0x00011100ff0477ac */ /* 0x000ea20008000a00 */
[----:B------:R-:W-:Y:S02]  /*5ce0*/  LOP3.LUT P1, RZ, R174, 0xff, RZ, 0xc0, !PT ;  /* 0x000000ffaeff7812 */ /* 0x000fe4000782c0ff */
[----:B------:R-:W-:-:S04]  /*5cf0*/  FSETP.NEU.AND P0, PT, R138, RZ, PT ;  /* 0x000000ff8a00720b */ /* 0x000fc80003f0d000 */
[----:B------:R-:W-:Y:S02]  /*5d00*/  SEL R0, RZ, 0xffffffff, P0 ;  /* 0xffffffffff007807 */ /* 0x000fe40000000000 */
[----:B--2---:R-:W-:-:S04]  /*5d10*/  ISETP.NE.U32.AND P2, PT, RZ, UR4, PT ;  /* 0x00000004ff007c0c */ /* 0x004fc8000bf45070 */
[----:B------:R-:W-:-:S04]  /*5d20*/  ISETP.NE.AND.EX P2, PT, RZ, UR5, PT, P2 ;  /* 0x00000005ff007c0c */ /* 0x000fc8000bf45320 */
[----:B------:R-:W-:-:S04]  /*5d30*/  @!P1 SEL R0, RZ, 0xffffffff, P2 ;  /* 0xffffffffff009807 */ /* 0x000fc80001000000 */
[----:B------:R-:W-:-:S04]  /*5d40*/  LOP3.LUT R0, R0, 0x1, RZ, 0xc0, !PT ;  /* 0x0000000100007812 */ /* 0x000fc800078ec0ff */
[----:B------:R-:W-:-:S04]  /*5d50*/  ISETP.EQ.U32.AND P0, PT, R0, 0x1, PT ;  /* 0x000000010000780c */ /* 0x000fc80003f02070 */
[----:B------:R-:W-:-:S09]  /*5d60*/  P2R R200, PR, RZ, 0x1 ;  /* 0x00000001ffc87803 */ /* 0x000fd20000000000 */
.L_x_109:
[----:B------:R-:W-:Y:S01]  /*5d70*/  ISETP.NE.AND P4, PT, R200, RZ, PT ;  /* 0x000000ffc800720c */ /* 0x000fe20003f85270 */
[----:B------:R-:W-:Y:S01]  /*5d80*/  IMAD.MOV.U32 R184, RZ, RZ, 0x1 ;  /* 0x00000001ffb87424 */ /* 0x000fe200078e00ff */
[----:B------:R-:W-:Y:S01]  /*5d90*/  LEA R5, R125, UR41, 0x3 ;  /* 0x000000297d057c11 */ /* 0x000fe2000f8e18ff */
[----:B------:R-:W-:Y:S01]  /*5da0*/  IMAD.SHL.U32 R178, R18, 0x100, RZ ;  /* 0x0000010012b27824 */ /* 0x000fe200078e00ff */
[----:B------:R-:W-:Y:S01]  /*5db0*/  SHF.L.U32 R2, R191, 0x1f, RZ ;  /* 0x0000001fbf027819 */ /* 0x000fe200000006ff */
[----:B------:R-:W-:Y:S01]  /*5dc0*/  IMAD.SHL.U32 R176, R19, 0x80, RZ ;  /* 0x0000008013b07824 */ /* 0x000fe200078e00ff */
[----:B------:R-:W-:Y:S01]  /*5dd0*/  CS2R R170, SRZ ;  /* 0x0000000000aa7805 */ /* 0x000fe2000001ff00 */
[----:B------:R-:W-:Y:S01]  /*5de0*/  IMAD R124, R125, 0x100, R126 ;  /* 0x000001007d7c7824 */ /* 0x000fe200078e027e */
[----:B------:R-:W-:Y:S01]  /*5df0*/  CS2R R168, SRZ ;  /* 0x0000000000a87805 */ /* 0x000fe2000001ff00 */
[----:B------:R-:W-:Y:S01]  /*5e00*/  IMAD.MOV.U32 R123, RZ, RZ, RZ ;  /* 0x000000ffff7b7224 */ /* 0x000fe200078e00ff */
[----:B------:R-:W-:Y:S01]  /*5e10*/  CS2R R166, SRZ ;  /* 0x0000000000a67805 */ /* 0x000fe2000001ff00 */
[----:B------:R-:W-:Y:S01]  /*5e20*/  IMAD.U32 R183, RZ, RZ, UR42 ;  /* 0x0000002affb77e24 */ /* 0x000fe2000f8e00ff */
[----:B------:R-:W-:Y:S01]  /*5e30*/  CS2R R164, SRZ ;  /* 0x0000000000a47805 */ /* 0x000fe2000001ff00 */
[----:B------:R-:W-:Y:S01]  /*5e40*/  VOTEU.ALL UP0, P4 ;  /* 0x0000000000ff7886 */ /* 0x000fe20002000000 */
[----:B------:R-:W-:Y:S01]  /*5e50*/  @!P4 SHF.L.U32 R4, R185, 0x1f, RZ ;  /* 0x0000001fb904c819 */ /* 0x000fe200000006ff */
[----:B------:R-:W-:Y:S01]  /*5e60*/  IMAD.U32 R181, RZ, RZ, UR43 ;  /* 0x0000002bffb57e24 */ /* 0x000fe2000f8e00ff */
[----:B------:R-:W-:-:S02]  /*5e70*/  CS2R R162, SRZ ;  /* 0x0000000000a27805 */ /* 0x000fc4000001ff00 */
[----:B------:R-:W-:Y:S01]  /*5e80*/  CS2R R160, SRZ ;  /* 0x0000000000a07805 */ /* 0x000fe2000001ff00 */
[----:B------:R-:W-:Y:S01]  /*5e90*/  @!UP0 ULEA UR4, UR43, UR41, 0x3 ;  /* 0x000000292b048291 */ /* 0x000fe2000f8e18ff */
[----:B------:R-:W-:Y:S02]  /*5ea0*/  CS2R R158, SRZ ;  /* 0x00000000009e7805 */ /* 0x000fe4000001ff00 */
[----:B------:R-:W-:Y:S02]  /*5eb0*/  CS2R R156, SRZ ;  /* 0x00000000009c7805 */ /* 0x000fe4000001ff00 */
[----:B------:R-:W-:Y:S02]  /*5ec0*/  CS2R R154, SRZ ;  /* 0x00000000009a7805 */ /* 0x000fe4000001ff00 */
[----:B------:R-:W-:Y:S02]  /*5ed0*/  CS2R R152, SRZ ;  /* 0x0000000000987805 */ /* 0x000fe4000001ff00 */
[----:B------:R-:W-:-:S02]  /*5ee0*/  CS2R R150, SRZ ;  /* 0x0000000000967805 */ /* 0x000fc4000001ff00 */
[----:B------:R-:W-:Y:S02]  /*5ef0*/  CS2R R148, SRZ ;  /* 0x0000000000947805 */ /* 0x000fe4000001ff00 */
[----:B------:R-:W-:Y:S02]  /*5f00*/  CS2R R146, SRZ ;  /* 0x0000000000927805 */ /* 0x000fe4000001ff00 */
[----:B------:R-:W-:Y:S01]  /*5f10*/  CS2R R144, SRZ ;  /* 0x0000000000907805 */ /* 0x000fe2000001ff00 */
[----:B------:R-:W2:Y:S01]  /*5f20*/  @!P4 SYNCS.PHASECHK.TRANS64.TRYWAIT P1, [UR4+0x50], R4 ;  /* 0x00005004ff00c5a7 */ /* 0x000ea20008021104 */
[----:B------:R-:W-:Y:S01]  /*5f30*/  CS2R R142, SRZ ;  /* 0x00000000008e7805 */ /* 0x000fe2000001ff00 */
[----:B------:R-:W3:Y:S01]  /*5f40*/  LDCU.64 UR4, c[0x0][0x888] ;  /* 0x00011100ff0477ac */ /* 0x000ee20008000a00 */
[----:B------:R-:W-:Y:S01]  /*5f50*/  CS2R R140, SRZ ;  /* 0x00000000008c7805 */ /* 0x000fe2000001ff00 */
[----:B------:R-:W4:Y:S01]  /*5f60*/  SYNCS.PHASECHK.TRANS64.TRYWAIT P0, [R5+URZ+0xc0], R2 ;  /* 0x0000c002050075a7 */ /* 0x000f2200080011ff */
[----:B---3--:R-:W-:-:S04]  /*5f70*/  ISETP.NE.U32.AND P2, PT, RZ, UR4, PT ;  /* 0x00000004ff007c0c */ /* 0x008fc8000bf45070 */
[----:B------:R-:W-:-:S04]  /*5f80*/  ISETP.NE.AND.EX P2, PT, RZ, UR5, PT, P2 ;  /* 0x00000005ff007c0c */ /* 0x000fc8000bf45320 */
[----:B------:R-:W-:Y:S02]  /*5f90*/  SEL R3, RZ, 0xffffffff, P2 ;  /* 0xffffffffff037807 */ /* 0x000fe40001000000 */
[----:B-----5:R-:W-:-:S04]  /*5fa0*/  FSETP.NEU.AND P2, PT, R138, RZ, PT ;  /* 0x000000ff8a00720b */ /* 0x020fc80003f4d000 */
[----:B------:R-:W-:Y:S02]  /*5fb0*/  SEL R0, RZ, 0xffffffff, P2 ;  /* 0xffffffffff007807 */ /* 0x000fe40001000000 */
[----:B------:R-:W-:-:S04]  /*5fc0*/  LOP3.LUT P2, R175, R174, 0xff, RZ, 0xc0, !PT ;  /* 0x000000ffaeaf7812 */ /* 0x000fc8000784c0ff */
[----:B------:R-:W-:-:S04]  /*5fd0*/  @P3 SEL R0, R3, R0, !P2 ;  /* 0x0000000003003207 */ /* 0x000fc80005000000 */
[----:B------:R-:W-:-:S04]  /*5fe0*/  LOP3.LUT R0, R0, 0x1, RZ, 0xc0, !PT ;  /* 0x0000000100007812 */ /* 0x000fc800078ec0ff */
[----:B------:R-:W-:-:S04]  /*5ff0*/  ISETP.NE.U32.AND P2, PT, R0, 0x1, PT ;  /* 0x000000010000780c */ /* 0x000fc80003f45070 */
[----:B------:R-:W-:Y:S02]  /*6000*/  P2R R198, PR, RZ, 0x4 ;  /* 0x00000004ffc67803 */ /* 0x000fe40000000000 */
[----:B--2---:R-:W-:Y:S02]  /*6010*/  @!P4 SEL R184, RZ, 0x1, !P1 ;  /* 0x00000001ffb8c807 */ /* 0x004fe40004800000 */
[----:B----4-:R-:W-:-:S07]  /*6020*/  SEL R180, RZ, 0x1, !P0 ;  /* 0x00000001ffb47807 */ /* 0x010fce0004000000 */
.L_x_126:
[----:B------:R-:W-:Y:S01]  /*6030*/  ISETP.NE.AND P0, PT, R200, RZ, PT ;  /* 0x000000ffc800720c */ /* 0x000fe20003f05270 */
[----:B------:R-:W-:Y:S05]  /*6040*/  YIELD ;  /* 0x0000000000007946 */ /* 0x000fea0003800000 */
[----:B------:R-:W-:Y:S07]  /*6050*/  BSSY B1, `(.L_x_110) ;  /* 0x0000027000017945 */ /* 0x000fee0003800000 */
[----:B------:R-:W-:Y:S05]  /*6060*/  @P0 BRA `(.L_x_111) ;  /* 0x0000000000940947 */ /* 0x000fea0003800000 */
[----:B------:R-:W-:Y:S01]  /*6070*/  ISETP.NE.AND P1, PT, R198, RZ, PT ;  /* 0x000000ffc600720c */ /* 0x000fe20003f25270 */
[----:B------:R-:W-:Y:S01]  /*6080*/  BSSY B0, `(.L_x_112) ;  /* 0x0000010000007945 */ /* 0x000fe20003800000 */
[----:B------:R-:W-:Y:S02]  /*6090*/  ISETP.NE.AND P0, PT, R184, RZ, PT ;  /* 0x000000ffb800720c */ /* 0x000fe40003f05270 */
[----:B------:R-:W-:Y:S09]  /*60a0*/  ISETP.NE.U32.AND P2, PT, R195, 0x1, PT ;  /* 0x00000001c300780c */ /* 0x000ff20003f45070 */
[----:B------:R-:W-:Y:S02]  /*60b0*/  @P1 IMAD R8, R181, 0x2000, R194 ;  /* 0x00002000b5081824 */ /* 0x000fe400078e02c2 */
[----:B------:R-:W-:Y:S03]  /*60c0*/  @P1 IMAD.MOV.U32 R5, RZ, RZ, 0x10 ;  /* 0x00000010ff051424 */ /* 0x000fe600078e00ff */
[----:B------:R-:W-:Y:S02]  /*60d0*/  @P1 LEA R8, R8, UR41, 0x1 ;  /* 0x0000002908081c11 */ /* 0x000fe4000f8e08ff */
[----:B------:R-:W-:Y:S02]  /*60e0*/  @P1 SEL R5, R5, 0xfffffff0, P2 ;  /* 0xfffffff005051807 */ /* 0x000fe40001000000 */
[----:B------:R-:W-:Y:S01]  /*60f0*/  @P1 LEA R2, R193, R8, 0x4 ;  /* 0x00000008c1021211 */ /* 0x000fe200078e20ff */
[C---:B------:R-:W-:Y:S02]  /*6100*/  @P1 VIADD R3, R8.reuse, 0x400 ;  /* 0x0000040008031836 */ /* 0x040fe40000000000 */
[----:B------:R-:W-:Y:S03]  /*6110*/  @P1 IMAD.IADD R4, R8, 0x1, R5 ;  /* 0x0000000108041824 */ /* 0x000fe600078e0205 */
[----:B-1----:R-:W-:Y:S01]  /*6120*/  @P1 LEA R6, R192, R3, 0x4 ;  /* 0x00000003c0061211 */ /* 0x002fe200078e20ff */
[----:B------:R-:W-:Y:S06]  /*6130*/  @P0 BRA `(.L_x_113) ;  /* 0x0000000000100947 */ /* 0x000fec0003800000 */
[----:B------:R-:W-:Y:S02]  /*6140*/  LEA R3, R181, UR41, 0x3 ;  /* 0x00000029b5037c11 */ /* 0x000fe4000f8e18ff */
[----:B------:R-:W-:Y:S04]  /*6150*/  SHF.L.U32 R0, R185, 0x1f, RZ ;  /* 0x0000001fb9007819 */ /* 0x000fe800000006ff */
[----:B------:R-:W1:Y:S02]  /*6160*/  SYNCS.PHASECHK.TRANS64.TRYWAIT P0, [R3+URZ+0x50], R0 ;  /* 0x00005000030075a7 */ /* 0x000e6400080011ff */
[----:B-1----:R-:W-:Y:S05]  /*6170*/  @!P0 BRA `(.L_x_114) ;  /* 0x0000008800388947 */ /* 0x002fea0003800000 */
.L_x_113:
[----:B------:R-:W-:Y:S05]  /*6180*/  BSYNC B0 ;  /* 0x0000000000007941 */ /* 0x000fea0003800000 */
.L_x_112:
[----:B------:R-:W-:Y:S02]  /*6190*/  ISETP.NE.AND P0, PT, R198, RZ, PT ;  /* 0x000000ffc600720c */ /* 0x000fe40003f05270 */
[----:B------:R-:W-:Y:S11]  /*61a0*/  IADD3 R181, PT, PT, R181, 0x1, RZ ;  /* 0x00000001b5b57810 */ /* 0x000ff60007ffe0ff */
[----:B------:R2:W3:Y:S01]  /*61b0*/  @P0 LDS.128 R144, [R4+0x400] ;  /* 0x0004000004900984 */ /* 0x0004e20000000c00 */
[----:B------:R-:W-:Y:S01]  /*61c0*/  @P0 IMAD R10, R193, 0x10, R6 ;  /* 0x00000010c10a0824 */ /* 0x000fe200078e0206 */
[C---:B------:R-:W-:Y:S01]  /*61d0*/  @P0 IADD3 R6, PT, PT, R5.reuse, R6, RZ ;  /* 0x0000000605060210 */ /* 0x040fe20007ffe0ff */
[C---:B-1----:R-:W-:Y:S01]  /*61e0*/  @P0 IMAD.IADD R0, R5.reuse, 0x1, R2 ;  /* 0x0000000105000824 */ /* 0x042fe200078e0202 */
[----:B------:R4:W1:Y:S01]  /*61f0*/  @P0 LDS.128 R140, [R8+0x400] ;  /* 0x00040000088c0984 */ /* 0x0008620000000c00 */
[----:B------:R-:W-:Y:S02]  /*6200*/  @P0 IMAD R3, R192, 0x10, R8 ;  /* 0x00000010c0030824 */ /* 0x000fe400078e0208 */
[----:B------:R-:W-:Y:S01]  /*6210*/  @P0 IMAD.IADD R5, R5, 0x1, R10 ;  /* 0x0000000105050824 */ /* 0x000fe200078e020a */
[----:B------:R4:W1:Y:S04]  /*6220*/  @P0 LDS.128 R148, [R2+0x400] ;  /* 0x0004000002940984 */ /* 0x0008680000000c00 */
[----:B------:R4:W1:Y:S04]  /*6230*/  @P0 LDS.128 R152, [R0+0x400] ;  /* 0x0004000000980984 */ /* 0x0008680000000c00 */
[----:B------:R4:W1:Y:S04]  /*6240*/  @P0 LDS.128 R156, [R3+0x400] ;  /* 0x00040000039c0984 */ /* 0x0008680000000c00 */
[----:B------:R4:W1:Y:S04]  /*6250*/  @P0 LDS.128 R160, [R6] ;  /* 0x0000000006a00984 */ /* 0x0008680000000c00 */
[----:B------:R4:W1:Y:S04]  /*6260*/  @P0 LDS.128 R164, [R10] ;  /* 0x000000000aa40984 */ /* 0x0008680000000c00 */
[----:B------:R4:W1:Y:S01]  /*6270*/  @P0 LDS.128 R168, [R5] ;  /* 0x0000000005a80984 */ /* 0x0008620000000c00 */
[C---:B------:R-:W-:Y:S04]  /*6280*/  ISETP.NE.AND P0, PT, R181.reuse, 0x4, PT ;  /* 0x00000004b500780c */ /* 0x040fe80003f05270 */
[----:B--2---:R-:W-:Y:S02]  /*6290*/  SEL R4, RZ, 0x1, P0 ;  /* 0x00000001ff047807 */ /* 0x004fe40000000000 */
[----:B------:R-:W-:Y:S02]  /*62a0*/  SEL R181, R181, RZ, P0 ;  /* 0x000000ffb5b57207 */ /* 0x000fe40000000000 */
[----:B------:R-:W-:Y:S02]  /*62b0*/  LOP3.LUT R185, R185, R4, RZ, 0x3c, !PT ;  /* 0x00000004b9b97212 */ /* 0x000fe400078e3cff */
.L_x_111:
[----:B------:R-:W-:Y:S05]  /*62c0*/  BSYNC B1 ;  /* 0x0000000000017941 */ /* 0x000fea0003800000 */
.L_x_110:
[C---:B------:R-:W-:Y:S01]  /*62d0*/  LOP3.LUT P1, RZ, R123.reuse, R180, RZ, 0xfc, !PT ;  /* 0x000000b47bff7212 */ /* 0x040fe2000782fcff */
[----:B------:R-:W-:Y:S01]  /*62e0*/  IMAD.SHL.U32 R121, R123, 0x40, RZ ;  /* 0x000000407b797824 */ /* 0x000fe200078e00ff */
[----:B------:R-:W-:Y:S01]  /*62f0*/  LEA R201, R125, UR41, 0x3 ;  /* 0x000000297dc97c11 */ /* 0x000fe2000f8e18ff */
[----:B------:R-:W-:Y:S02]  /*6300*/  BSSY B0, `(.L_x_115) ;  /* 0x0000009000007945 */ /* 0x000fe40003800000 */
[----:B------:R-:W-:Y:S05]  /*6310*/  IMAD.IADD R16, R124, 0x1, R121 ;  /* 0x000000017c107824 */ /* 0x000fea00078e0279 */
[----:B----4-:R-:W-:Y:S04]  /*6320*/  SHF.R.U32.HI R0, RZ, 0x15, R16 ;  /* 0x00000015ff007819 */ /* 0x010fe80000011610 */
[----:B------:R-:W-:Y:S01]  /*6330*/  LOP3.LUT P0, RZ, R0, 0x3, R197, 0x48, !PT ;  /* 0x0000000300ff7812 */ /* 0x000fe200078048c5 */
[----:B------:R-:W-:Y:S01]  /*6340*/  @!UPT UIADD3 URZ, UPT, UPT, URZ, URZ, URZ ;  /* 0x000000fffffff290 */ /* 0x000fe2000fffe0ff */
[----:B------:R-:W-:Y:S11]  /*6350*/  @P1 BRA `(.L_x_116) ;  /* 0x00000000000c1947 */ /* 0x000ff60003800000 */
[----:B------:R-:W-:Y:S04]  /*6360*/  SHF.L.U32 R0, R191, 0x1f, RZ ;  /* 0x0000001fbf007819 */ /* 0x000fe800000006ff */
[----:B------:R-:W2:Y:S02]  /*6370*/  SYNCS.PHASECHK.TRANS64.TRYWAIT P1, [R201+URZ+0xc0], R0 ;  /* 0x0000c000c90075a7 */ /* 0x000ea400080211ff */
[----:B--2---:R-:W-:Y:S05]  /*6380*/  @!P1 BRA `(.L_x_117) ;  /* 0x0000008400c89947 */ /* 0x004fea0003800000 */
.L_x_116:
[----:B------:R-:W-:Y:S05]  /*6390*/  BSYNC B0 ;  /* 0x0000000000007941 */ /* 0x000fea0003800000 */
.L_x_115:
[----:B------:R-:W-:Y:S05]  /*63a0*/  @!P0 BRA `(.L_x_118) ;  /* 0x0000000000408947 */ /* 0x000fea0003800000 */
[----:B------:R-:W4:Y:S01]  /*63b0*/  LDCU.64 UR8, c[0x4][0x70] ;  /* 0x01000e00ff0877ac */ /* 0x000f220008000a00 */
[----:B------:R-:W-:Y:S01]  /*63c0*/  MOV R3, 0x0 ;  /* 0x0000000000037802 */ /* 0x000fe20000000f00 */
[----:B------:R-:W-:Y:S02]  /*63d0*/  HFMA2 R12, -RZ, RZ, 0, 5.9604644775390625e-08 ;  /* 0x00000001ff0c7431 */ /* 0x000fe400000001ff */
[----:B------:R-:W-:Y:S02]  /*63e0*/  IMAD.MOV.U32 R8, RZ, RZ, 0x192 ;  /* 0x00000192ff087424 */ /* 0x000fe400078e00ff */
[----:B------:R-:W-:Y:S01]  /*63f0*/  IMAD.MOV.U32 R13, RZ, RZ, RZ ;  /* 0x000000ffff0d7224 */ /* 0x000fe200078e00ff */
[----:B------:R-:W1:Y:S01]  /*6400*/  LDCU.64 UR6, c[0x4][0x78] ;  /* 0x01000f00ff0677ac */ /* 0x000e620008000a00 */
[----:B------:R-:W2:Y:S01]  /*6410*/  LDC.64 R2, c[0x4][R3] ;  /* 0x0100000003027b82 */ /* 0x000ea20000000a00 */
[----:B------:R-:W5:Y:S01]  /*6420*/  LDCU.64 UR4, c[0x4][0x10] ;  /* 0x01000200ff0477ac */ /* 0x000f620008000a00 */
[----:B----4-:R-:W-:Y:S01]  /*6430*/  MOV R5, UR9 ;  /* 0x0000000900057c02 */ /* 0x010fe20008000f00 */
[----:B------:R-:W-:Y:S01]  /*6440*/  IMAD.U32 R4, RZ, RZ, UR8 ;  /* 0x00000008ff047e24 */ /* 0x000fe2000f8e00ff */
[----:B-1----:R-:W-:Y:S01]  /*6450*/  MOV R7, UR7 ;  /* 0x0000000700077c02 */ /* 0x002fe20008000f00 */
[----:B------:R-:W-:Y:S01]  /*6460*/  IMAD.U32 R6, RZ, RZ, UR6 ;  /* 0x00000006ff067e24 */ /* 0x000fe2000f8e00ff */
[----:B-----5:R-:W-:Y:S01]  /*6470*/  MOV R11, UR5 ;  /* 0x00000005000b7c02 */ /* 0x020fe20008000f00 */
[----:B------:R-:W-:Y:S02]  /*6480*/  IMAD.U32 R10, RZ, RZ, UR4 ;  /* 0x00000004ff0a7e24 */ /* 0x000fe4000f8e00ff */
[----:B------:R-:W-:Y:S07]  /*6490*/  LEPC R20, `(.L_x_118) ;  /* 0x000000001014794e */ /* 0x000fee0000000000 */
[----:B--23--:R-:W-:Y:S05]  /*64a0*/  CALL.ABS.NOINC R2 ;  /* 0x0000000002007343 */ /* 0x00cfea0003c00000 */
.L_x_118:
[----:B------:R-:W-:Y:S01]  /*64b0*/  MOV R139, 0x38eb4c3a ;  /* 0x38eb4c3a008b7802 */ /* 0x000fe20000000f00 */
[----:B------:R-:W-:Y:S05]  /*64c0*/  WARPSYNC.ALL ;  /* 0x0000000000007948 */ /* 0x000fea0003800000 */
[----:B------:R-:W-:Y:S01]  /*64d0*/  R2UR UR4, R16 ;  /* 0x00000000100472ca */ /* 0x000fe200000e0000 */
[--C-:B-1----:R-:W-:Y:S01]  /*64e0*/  HADD2.F32 R69, -RZ, R140.reuse.H0_H0 ;  /* 0x2000008cff457230 */ /* 0x102fe20000004100 */
[----:B------:R-:W-:Y:S01]  /*64f0*/  MOV R128, 0x3c09919f ;  /* 0x3c09919f00807802 */ /* 0x000fe20000000f00 */
[----:B------:R-:W-:Y:S01]  /*6500*/  HADD2.F32 R71, -RZ, R140.H1_H1 ;  /* 0x3000008cff477230 */ /* 0x000fe20000004100 */
[----:B------:R-:W-:Y:S01]  /*6510*/  MOV R131, 0x3e235519 ;  /* 0x3e23551900837802 */ /* 0x000fe20000000f00 */
[--C-:B------:R-:W-:Y:S01]  /*6520*/  HADD2.F32 R68, -RZ, R141.reuse.H0_H0 ;  /* 0x2000008dff447230 */ /* 0x100fe20000004100 */
[----:B------:R-:W-:Y:S01]  /*6530*/  MOV R129, 0x3f210a14 ;  /* 0x3f210a1400817802 */ /* 0x000fe20000000f00 */
[----:B------:R-:W-:Y:S01]  /*6540*/  HADD2.F32 R70, -RZ, R141.H1_H1 ;  /* 0x3000008dff467230 */ /* 0x000fe20000004100 */
[----:B------:R-:W-:Y:S01]  /*6550*/  ISETP.NE.U32.AND P6, PT, R195, 0x1, PT ;  /* 0x00000001c300780c */ /* 0x000fe20003fc5070 */
[--C-:B------:R-:W-:Y:S02]  /*6560*/  HADD2.F32 R72, -RZ, R142.reuse.H1_H1 ;  /* 0x3000008eff487230 */ /* 0x100fe40000004100 */
[----:B------:R-:W-:Y:S01]  /*6570*/  HFMA2 R133, -RZ, RZ, 0.8349609375, 5.424022674560546875e-06 ;  /* 0x3aae005bff857431 */ /* 0x000fe200000001ff */
[----:B------:R-:W-:Y:S01]  /*6580*/  BSSY.RECONVERGENT B0, `(.L_x_119) ;  /* 0x0000757000007945 */ /* 0x000fe20003800200 */
[----:B------:R-:W-:Y:S01]  /*6590*/  HFMA2 R132, -RZ, RZ, 1.28515625, -179.25 ;  /* 0x3d24d99aff847431 */ /* 0x000fe200000001ff */
[----:B------:R-:W2:Y:S01]  /*65a0*/  LDTM.x64 R4, tmem[UR4] ;  /* 0x00000004000479ee */ /* 0x000ea20008340000 */
[----:B------:R-:W-:Y:S02]  /*65b0*/  HFMA2 R130, -RZ, RZ, 1.8525390625, -0.310791015625 ;  /* 0x3f69b4f9ff827431 */ /* 0x000fe400000001ff */
[C---:B--2---:R-:W-:Y:S01]  /*65c0*/  FMUL R0, R127.reuse, R4 ;  /* 0x000000047f007220 */ /* 0x044fe20000400000 */
[C---:B------:R-:W-:Y:S01]  /*65d0*/  FMUL R2, R127.reuse, R5 ;  /* 0x000000057f027220 */ /* 0x040fe20000400000 */
[C---:B------:R-:W-:Y:S01]  /*65e0*/  FMUL R3, R127.reuse, R6 ;  /* 0x000000067f037220 */ /* 0x040fe20000400000 */
[C---:B------:R-:W-:Y:S01]  /*65f0*/  FMUL R7, R127.reuse, R7 ;  /* 0x000000077f077220 */ /* 0x040fe20000400000 */
[C---:B------:R-:W-:Y:S01]  /*6600*/  FFMA R0, R138.reuse, R69, R0 ;  /* 0x000000458a007223 */ /* 0x040fe20000000000 */
[----:B------:R-:W-:Y:S02]  /*6610*/  HADD2.F32 R69, -RZ, R142.H0_H0 ;  /* 0x2000008eff457230 */ /* 0x000fe40000004100 */
[C---:B------:R-:W-:Y:S01]  /*6620*/  FMUL R4, R127.reuse, R8 ;  /* 0x000000087f047220 */ /* 0x040fe20000400000 */
[C---:B------:R-:W-:Y:S01]  /*6630*/  FFMA R2, R138.reuse, R71, R2 ;  /* 0x000000478a027223 */ /* 0x040fe20000000002 */
[C---:B------:R-:W-:Y:S01]  /*6640*/  FFMA R3, R138.reuse, R68, R3 ;  /* 0x000000448a037223 */ /* 0x040fe20000000003 */
[C---:B------:R-:W-:Y:S01]  /*6650*/  FMUL R5, R127.reuse, R9 ;  /* 0x000000097f057220 */ /* 0x040fe20000400000 */
[--C-:B------:R-:W-:Y:S02]  /*6660*/  HADD2.F32 R71, -RZ, R143.reuse.H0_H0 ;  /* 0x2000008fff477230 */ /* 0x100fe40000004100 */
[C---:B------:R-:W-:Y:S01]  /*6670*/  FMUL R6, R127.reuse, R10 ;  /* 0x0000000a7f067220 */ /* 0x040fe20000400000 */
[----:B------:R-:W-:Y:S02]  /*6680*/  HADD2.F32 R68, -RZ, R143.H1_H1 ;  /* 0x3000008fff447230 */ /* 0x000fe40000004100 */
[C---:B------:R-:W-:Y:S01]  /*6690*/  FFMA R7, R138.reuse, R70, R7 ;  /* 0x000000468a077223 */ /* 0x040fe20000000007 */
[C---:B------:R-:W-:Y:S01]  /*66a0*/  FMUL R11, R127.reuse, R11 ;  /* 0x0000000b7f0b7220 */ /* 0x040fe20000400000 */
[C---:B------:R-:W-:Y:S01]  /*66b0*/  FFMA R4, R138.reuse, R69, R4 ;  /* 0x000000458a047223 */ /* 0x040fe20000000004 */
[C---:B------:R-:W-:Y:S01]  /*66c0*/  FFMA R5, R138.reuse, R72, R5 ;  /* 0x000000488a057223 */ /* 0x040fe20000000005 */
[--C-:B---3--:R-:W-:Y:S02]  /*66d0*/  HADD2.F32 R69, -RZ, R144.reuse.H0_H0 ;  /* 0x20000090ff457230 */ /* 0x108fe40000004100 */
[C---:B------:R-:W-:Y:S01]  /*66e0*/  FFMA R6, R138.reuse, R71, R6 ;  /* 0x000000478a067223 */ /* 0x040fe20000000006 */
[C---:B------:R-:W-:Y:S01]  /*66f0*/  FMUL R8, R127.reuse, R12 ;  /* 0x0000000c7f087220 */ /* 0x040fe20000400000 */
[----:B------:R-:W-:Y:S02]  /*6700*/  HADD2.F32 R70, -RZ, R144.H1_H1 ;  /* 0x30000090ff467230 */ /* 0x000fe40000004100 */
[C---:B------:R-:W-:Y:S01]  /*6710*/  FFMA R11, R138.reuse, R68, R11 ;  /* 0x000000448a0b7223 */ /* 0x040fe2000000000b */
[C---:B------:R-:W-:Y:S01]  /*6720*/  FMUL R9, R127.reuse, R13 ;  /* 0x0000000d7f097220 */ /* 0x040fe20000400000 */
[--C-:B------:R-:W-:Y:S02]  /*6730*/  HADD2.F32 R71, -RZ, R145.reuse.H0_H0 ;  /* 0x20000091ff477230 */ /* 0x100fe40000004100 */
[C---:B------:R-:W-:Y:S01]  /*6740*/  FMUL R10, R127.reuse, R14 ;  /* 0x0000000e7f0a7220 */ /* 0x040fe20000400000 */
[----:B------:R-:W-:Y:S02]  /*6750*/  HADD2.F32 R68, -RZ, R145.H1_H1 ;  /* 0x30000091ff447230 */ /* 0x000fe40000004100 */
[C---:B------:R-:W-:Y:S01]  /*6760*/  FMUL R15, R127.reuse, R15 ;  /* 0x0000000f7f0f7220 */ /* 0x040fe20000400000 */
[C---:B------:R-:W-:Y:S01]  /*6770*/  FFMA R8, R138.reuse, R69, R8 ;  /* 0x000000458a087223 */ /* 0x040fe20000000008 */
[C---:B------:R-:W-:Y:S01]  /*6780*/  FFMA R9, R138.reuse, R70, R9 ;  /* 0x000000468a097223 */ /* 0x040fe20000000009 */
[--C-:B------:R-:W-:Y:S02]  /*6790*/  HADD2.F32 R69, -RZ, R146.reuse.H0_H0 ;  /* 0x20000092ff457230 */ /* 0x100fe40000004100 */
[C---:B------:R-:W-:Y:S01]  /*67a0*/  FFMA R10, R138.reuse, R71, R10 ;  /* 0x000000478a0a7223 */ /* 0x040fe2000000000a */
[C---:B------:R-:W-:Y:S01]  /*67b0*/  FMUL R12, R127.reuse, R16 ;  /* 0x000000107f0c7220 */ /* 0x040fe20000400000 */
[C---:B------:R-:W-:Y:S01]  /*67c0*/  FFMA R15, R138.reuse, R68, R15 ;  /* 0x000000448a0f7223 */ /* 0x040fe2000000000f */
[----:B------:R-:W-:Y:S02]  /*67d0*/  HADD2.F32 R68, -RZ, R146.H1_H1 ;  /* 0x30000092ff447230 */ /* 0x000fe40000004100 */
[C---:B------:R-:W-:Y:S01]  /*67e0*/  FMUL R13, R127.reuse, R17 ;  /* 0x000000117f0d7220 */ /* 0x040fe20000400000 */
[--C-:B------:R-:W-:Y:S02]  /*67f0*/  HADD2.F32 R71, -RZ, R147.reuse.H0_H0 ;  /* 0x20000093ff477230 */ /* 0x100fe40000004100 */
[C---:B------:R-:W-:Y:S01]  /*6800*/  FFMA R12, R138.reuse, R69, R12 ;  /* 0x000000458a0c7223 */ /* 0x040fe2000000000c */
[C---:B------:R-:W-:Y:S01]  /*6810*/  FMUL R14, R127.reuse, R18 ;  /* 0x000000127f0e7220 */ /* 0x040fe20000400000 */
[----:B------:R-:W-:Y:S02]  /*6820*/  HADD2.F32 R70, -RZ, R147.H1_H1 ;  /* 0x30000093ff467230 */ /* 0x000fe40000004100 */
[C---:B------:R-:W-:Y:S01]  /*6830*/  FMUL R19, R127.reuse, R19 ;  /* 0x000000137f137220 */ /* 0x040fe20000400000 */
[--C-:B------:R-:W-:Y:S02]  /*6840*/  HADD2.F32 R69, -RZ, R148.reuse.H0_H0 ;  /* 0x20000094ff457230 */ /* 0x100fe40000004100 */
[C---:B------:R-:W-:Y:S01]  /*6850*/  FMUL R16, R127.reuse, R20 ;  /* 0x000000147f107220 */ /* 0x040fe20000400000 */
[C---:B------:R-:W-:Y:S01]  /*6860*/  FFMA R13, R138.reuse, R68, R13 ;  /* 0x000000448a0d7223 */ /* 0x040fe2000000000d */
[C---:B------:R-:W-:Y:S01]  /*6870*/  FFMA R14, R138.reuse, R71, R14 ;  /* 0x000000478a0e7223 */ /* 0x040fe2000000000e */
[----:B------:R-:W-:Y:S02]  /*6880*/  HADD2.F32 R68, -RZ, R148.H1_H1 ;  /* 0x30000094ff447230 */ /* 0x000fe40000004100 */
[C---:B------:R-:W-:Y:S01]  /*6890*/  FFMA R19, R138.reuse, R70, R19 ;  /* 0x000000468a137223 */ /* 0x040fe20000000013 */
[C---:B------:R-:W-:Y:S01]  /*68a0*/  FMUL R17, R127.reuse, R21 ;  /* 0x000000157f117220 */ /* 0x040fe20000400000 */
[C---:B------:R-:W-:Y:S01]  /*68b0*/  FFMA R16, R138.reuse, R69, R16 ;  /* 0x000000458a107223 */ /* 0x040fe20000000010 */
[--C-:B------:R-:W-:Y:S02]  /*68c0*/  HADD2.F32 R69, -RZ, R149.reuse.H0_H0 ;  /* 0x20000095ff457230 */ /* 0x100fe40000004100 */
        /* <DEDUP_REMOVED lines=48> */
[----:B------:R-:W-:Y:S02]  /*6bd0*/  HADD2.F32 R70, -RZ, R157.H1_H1 ;  /* 0x3000009dff467230 */ /* 0x000fe40000004100 */
[C---:B------:R-:W-:Y:S01]  /*6be0*/  FMUL R34, R127.reuse, R38 ;  /* 0x000000267f227220 */ /* 0x040fe20000400000 */
        /* <DEDUP_REMOVED lines=68> */
[----:B------:R-:W-:Y:S01]  /*7030*/  FFMA R56, R138, R69, R56 ;  /* 0x000000458a387223 */ /* 0x000fe20000000038 */
[--C-:B------:R-:W-:Y:S02]  /*7040*/  HADD2.F32 R69, -RZ, R169.reuse.H0_H0 ;  /* 0x200000a9ff457230 */ /* 0x100fe40000004100 */
[C---:B------:R-:W-:Y:S01]  /*7050*/  FMUL R58, R127.reuse, R62 ;  /* 0x0000003e7f3a7220 */ /* 0x040fe20000400000 */
[----:B------:R-:W-:Y:S02]  /*7060*/  HADD2.F32 R70, -RZ, R169.H1_H1 ;  /* 0x300000a9ff467230 */ /* 0x000fe40000004100 */
[----:B------:R-:W-:Y:S01]  /*7070*/  FMUL R72, R0, 0.70710676908493041992 ;  /* 0x3f3504f300487820 */ /* 0x000fe20000400000 */
[----:B------:R-:W-:Y:S01]  /*7080*/  FFMA R57, R138, R68, R57 ;  /* 0x000000448a397223 */ /* 0x000fe20000000039 */
[C---:B------:R-:W-:Y:S01]  /*7090*/  FMUL R63, R127.reuse, R63 ;  /* 0x0000003f7f3f7220 */ /* 0x040fe20000400000 */
[--C-:B------:R-:W-:Y:S02]  /*70a0*/  HADD2.F32 R71, -RZ, R170.reuse.H0_H0 ;  /* 0x200000aaff477230 */ /* 0x100fe40000004100 */
[C---:B------:R-:W-:Y:S01]  /*70b0*/  FMUL R60, R127.reuse, R64 ;  /* 0x000000407f3c7220 */ /* 0x040fe20000400000 */
[----:B------:R-:W-:Y:S01]  /*70c0*/  FSETP.GE.AND P1, PT, |R72|, 1.0029599666595458984, PT ;  /* 0x3f8060fe4800780b */ /* 0x000fe20003f26200 */
[----:B------:R-:W-:Y:S02]  /*70d0*/  HADD2.F32 R68, -RZ, R170.H1_H1 ;  /* 0x300000aaff447230 */ /* 0x000fe40000004100 */
[----:B------:R-:W-:Y:S01]  /*70e0*/  FMUL R61, R127, R65 ;  /* 0x000000417f3d7220 */ /* 0x000fe20000400000 */
[----:B------:R-:W-:Y:S01]  /*70f0*/  FFMA R58, R138, R69, R58 ;  /* 0x000000458a3a7223 */ /* 0x000fe2000000003a */
[----:B------:R-:W-:Y:S01]  /*7100*/  FSEL R64, -R133, -0.00082130916416645050049, P1 ;  /* 0xba574d2085407808 */ /* 0x000fe20000800100 */
[----:B------:R-:W-:Y:S01]  /*7110*/  FMUL R65, R72, R72 ;  /* 0x0000004848417220 */ /* 0x000fe20000400000 */
[C---:B------:R-:W-:Y:S01]  /*7120*/  FFMA R63, R138.reuse, R70, R63 ;  /* 0x000000468a3f7223 */ /* 0x040fe2000000003f */
[C---:B------:R-:W-:Y:S01]  /*7130*/  FFMA R60, R138.reuse, R71, R60 ;  /* 0x000000478a3c7223 */ /* 0x040fe2000000003c */
[----:B------:R-:W-:Y:S01]  /*7140*/  FSEL R71, R139, 8.4834944573231041431e-05, P1 ;  /* 0x38b1e96a8b477808 */ /* 0x000fe20000800000 */
[----:B------:R-:W-:Y:S01]  /*7150*/  FFMA R61, R138, R68, R61 ;  /* 0x000000448a3d7223 */ /* 0x000fe2000000003d */
[----:B------:R-:W-:Y:S01]  /*7160*/  FSEL R73, |R72|, R65, P1 ;  /* 0x0000004148497208 */ /* 0x000fe20000800200 */
[--C-:B------:R-:W-:Y:S01]  /*7170*/  HADD2.F32 R69, -RZ, R171.reuse.H0_H0 ;  /* 0x200000abff457230 */ /* 0x100fe20000004100 */
[----:B------:R-:W-:Y:S01]  /*7180*/  FSEL R65, R128, 0.0052134888246655464172, P1 ;  /* 0x3baad5ea80417808 */ /* 0x000fe20000800000 */
[C---:B------:R-:W-:Y:S01]  /*7190*/  FMUL R62, R127.reuse, R66 ;  /* 0x000000427f3e7220 */ /* 0x040fe20000400000 */
[----:B------:R-:W-:Y:S01]  /*71a0*/  FSEL R66, -R132, -0.026868773624300956726, P1 ;  /* 0xbcdc1be784427808 */ /* 0x000fe20000800100 */
[----:B------:R-:W-:Y:S02]  /*71b0*/  HADD2.F32 R68, -RZ, R171.H1_H1 ;  /* 0x300000abff447230 */ /* 0x000fe40000004100 */
[----:B------:R-:W-:Y:S01]  /*71c0*/  FMUL R67, R127, R67 ;  /* 0x000000437f437220 */ /* 0x000fe20000400000 */
[----:B------:R-:W-:Y:S01]  /*71d0*/  FFMA R62, R138, R69, R62 ;  /* 0x000000458a3e7223 */ /* 0x000fe2000000003e */
[----:B------:R-:W-:Y:S01]  /*71e0*/  FSEL R69, R131, 0.11284004896879196167, P1 ;  /* 0x3de718af83457808 */ /* 0x000fe20000800000 */
[----:B------:R-:W-:Y:S01]  /*71f0*/  FMUL R206, R4, 0.5 ;  /* 0x3f00000004ce7820 */ /* 0x000fe20000400000 */
[----:B------:R-:W-:Y:S01]  /*7200*/  FFMA R67, R138, R68, R67 ;  /* 0x000000448a437223 */ /* 0x000fe20000000043 */
[-C--:B------:R-:W-:Y:S01]  /*7210*/  FFMA R64, R71, R73.reuse, R64 ;  /* 0x0000004947407223 */ /* 0x080fe20000000040 */
[C---:B------:R-:W-:Y:S01]  /*7220*/  FMUL R71, R2.reuse, 0.70710676908493041992 ;  /* 0x3f3504f302477820 */ /* 0x040fe20000400000 */
[----:B------:R-:W-:Y:S02]  /*7230*/  FMUL R2, R2, 0.5 ;  /* 0x3f00000002027820 */ /* 0x000fe40000400000 */
[-C--:B------:R-:W-:Y:S01]  /*7240*/  FFMA R65, R64, R73.reuse, R65 ;  /* 0x0000004940417223 */ /* 0x080fe20000000041 */
[----:B------:R-:W-:Y:S02]  /*7250*/  FSEL R64, R130, -0.37612664699554443359, P1 ;  /* 0xbec093ac82407808 */ /* 0x000fe40000800000 */
[----:B------:R-:W-:Y:S01]  /*7260*/  FSETP.GE.AND P0, PT, |R71|, 1.0029599666595458984, PT ;  /* 0x3f8060fe4700780b */ /* 0x000fe20003f06200 */
[-C--:B------:R-:W-:Y:S01]  /*7270*/  FFMA R66, R65, R73.reuse, R66 ;  /* 0x0000004941427223 */ /* 0x080fe20000000042 */
[----:B------:R-:W-:Y:S02]  /*7280*/  FSEL R65, R129, 0.12837915122509002686, P1 ;  /* 0x3e0375d381417808 */ /* 0x000fe40000800000 */
[----:B------:R-:W-:Y:S01]  /*7290*/  FSEL R68, -R132, -0.026868773624300956726, P0 ;  /* 0xbcdc1be784447808 */ /* 0x000fe20000000100 */
[----:B------:R-:W-:Y:S01]  /*72a0*/  FFMA R69, R66, R73, R69 ;  /* 0x0000004942457223 */ /* 0x000fe20000000045 */
[----:B------:R-:W-:Y:S03]  /*72b0*/  FMUL R66, R71, R71 ;  /* 0x0000004747427220 */ /* 0x000fe60000400000 */
[-C--:B------:R-:W-:Y:S01]  /*72c0*/  FFMA R64, R69, R73.reuse, R64 ;  /* 0x0000004945407223 */ /* 0x080fe20000000040 */
[----:B------:R-:W-:Y:S02]  /*72d0*/  FSEL R69, R139, 8.4834944573231041431e-05, P0 ;  /* 0x38b1e96a8b457808 */ /* 0x000fe40000000000 */
[----:B------:R-:W-:Y:S01]  /*72e0*/  FSEL R70, |R71|, R66, P0 ;  /* 0x0000004247467208 */ /* 0x000fe20000000200 */
[----:B------:R-:W-:Y:S01]  /*72f0*/  FFMA R65, R64, R73, R65 ;  /* 0x0000004940417223 */ /* 0x000fe20000000041 */
[----:B------:R-:W-:Y:S01]  /*7300*/  FSEL R66, -R73, R72, P1 ;  /* 0x0000004849427208 */ /* 0x000fe20000800100 */
[----:B------:R-:W-:Y:S01]  /*7310*/  FMUL R73, R3, 0.70710676908493041992 ;  /* 0x3f3504f303497820 */ /* 0x000fe20000400000 */
[----:B------:R-:W-:Y:S03]  /*7320*/  FSEL R64, -R133, -0.00082130916416645050049, P0 ;  /* 0xba574d2085407808 */ /* 0x000fe60000000100 */
[----:B------:R-:W-:Y:S01]  /*7330*/  FFMA R66, R65, R66, R66 ;  /* 0x0000004241427223 */ /* 0x000fe20000000042 */
[----:B------:R-:W-:Y:S01]  /*7340*/  FSEL R65, R128, 0.0052134888246655464172, P0 ;  /* 0x3baad5ea80417808 */ /* 0x000fe20000000000 */
[-C--:B------:R-:W-:Y:S01]  /*7350*/  FFMA R64, R69, R70.reuse, R64 ;  /* 0x0000004645407223 */ /* 0x080fe20000000040 */
[----:B------:R-:W-:Y:S01]  /*7360*/  FSEL R69, R131, 0.11284004896879196167, P0 ;  /* 0x3de718af83457808 */ /* 0x000fe20000000000 */
[----:B------:R-:W1:Y:S01]  /*7370*/  @P1 MUFU.EX2 R75, R66 ;  /* 0x00000042004b1308 */ /* 0x000e620000000800 */
[----:B------:R-:W-:Y:S01]  /*7380*/  FSETP.GE.AND P2, PT, |R73|, 1.0029599666595458984, PT ;  /* 0x3f8060fe4900780b */ /* 0x000fe20003f46200 */
[-C--:B------:R-:W-:Y:S01]  /*7390*/  FFMA R65, R64, R70.reuse, R65 ;  /* 0x0000004640417223 */ /* 0x080fe20000000041 */
[----:B------:R-:W-:Y:S03]  /*73a0*/  FSEL R64, R130, -0.37612664699554443359, P0 ;  /* 0xbec093ac82407808 */ /* 0x000fe60000000000 */
[-C--:B------:R-:W-:Y:S01]  /*73b0*/  FFMA R68, R65, R70.reuse, R68 ;  /* 0x0000004641447223 */ /* 0x080fe20000000044 */
[----:B------:R-:W-:Y:S03]  /*73c0*/  FSEL R65, R129, 0.12837915122509002686, P0 ;  /* 0x3e0375d381417808 */ /* 0x000fe60000000000 */
[-C--:B------:R-:W-:Y:S01]  /*73d0*/  FFMA R69, R68, R70.reuse, R69 ;  /* 0x0000004644457223 */ /* 0x080fe20000000045 */
[----:B------:R-:W-:Y:S03]  /*73e0*/  FMUL R68, R73, R73 ;  /* 0x0000004949447220 */ /* 0x000fe60000400000 */
[----:B------:R-:W-:Y:S01]  /*73f0*/  FFMA R64, R69, R70, R64 ;  /* 0x0000004645407223 */ /* 0x000fe20000000040 */
[----:B------:R-:W-:Y:S02]  /*7400*/  FSEL R69, R139, 8.4834944573231041431e-05, P2 ;  /* 0x38b1e96a8b457808 */ /* 0x000fe40001000000 */
[----:B------:R-:W-:Y:S01]  /*7410*/  FSEL R74, |R73|, R68, P2 ;  /* 0x00000044494a7208 */ /* 0x000fe20001000200 */
[----:B------:R-:W-:Y:S01]  /*7420*/  FFMA R65, R64, R70, R65 ;  /* 0x0000004640417223 */ /* 0x000fe20000000041 */
[----:B------:R-:W-:Y:S01]  /*7430*/  FSEL R64, -R70, R71, P0 ;  /* 0x0000004746407208 */ /* 0x000fe20000000100 */
[----:B-1----:R-:W-:Y:S01]  /*7440*/  @P1 FADD R77, -R75, 1 ;  /* 0x3f8000004b4d1421 */ /* 0x002fe20000000100 */
[----:B------:R-:W-:Y:S01]  /*7450*/  FSEL R68, -R133, -0.00082130916416645050049, P2 ;  /* 0xba574d2085447808 */ /* 0x000fe20001000100 */
[----:B------:R-:W-:Y:S01]  /*7460*/  FMUL R75, R7, 0.70710676908493041992 ;  /* 0x3f3504f3074b7820 */ /* 0x000fe20000400000 */
[----:B------:R-:W-:Y:S01]  /*7470*/  FSEL R70, -R132, -0.026868773624300956726, P2 ;  /* 0xbcdc1be784467808 */ /* 0x000fe20001000100 */
[----:B------:R-:W-:Y:S01]  /*7480*/  FFMA R64, R65, R64, R64 ;  /* 0x0000004041407223 */ /* 0x000fe20000000040 */
[----:B------:R-:W-:Y:S01]  /*7490*/  FSEL R65, R128, 0.0052134888246655464172, P2 ;  /* 0x3baad5ea80417808 */ /* 0x000fe20001000000 */
[-C--:B------:R-:W-:Y:S01]  /*74a0*/  FFMA R68, R69, R74.reuse, R68 ;  /* 0x0000004a45447223 */ /* 0x080fe20000000044 */
[----:B------:R-:W-:Y:S02]  /*74b0*/  FSEL R69, R131, 0.11284004896879196167, P2 ;  /* 0x3de718af83457808 */ /* 0x000fe40001000000 */
[----:B------:R-:W-:Y:S01]  /*74c0*/  @P1 LOP3.LUT R66, R77, 0x80000000, R72, 0xb8, !PT ;  /* 0x800000004d421812 */ /* 0x000fe200078eb848 */
[-C--:B------:R-:W-:Y:S01]  /*74d0*/  FFMA R65, R68, R74.reuse, R65 ;  /* 0x0000004a44417223 */ /* 0x080fe20000000041 */
[----:B------:R-:W-:Y:S02]  /*74e0*/  FSEL R68, R130, -0.37612664699554443359, P2 ;  /* 0xbec093ac82447808 */ /* 0x000fe40001000000 */
[----:B------:R-:W-:Y:S01]  /*74f0*/  FSETP.GE.AND P1, PT, |R75|, 1.0029599666595458984, PT ;  /* 0x3f8060fe4b00780b */ /* 0x000fe20003f26200 */
[-C--:B------:R-:W-:Y:S01]  /*7500*/  FFMA R70, R65, R74.reuse, R70 ;  /* 0x0000004a41467223 */ /* 0x080fe20000000046 */
[----:B------:R-:W-:Y:S01]  /*7510*/  FSEL R65, R129, 0.12837915122509002686, P2 ;  /* 0x3e0375d381417808 */ /* 0x000fe20001000000 */
[----:B------:R-:W-:Y:S01]  /*7520*/  FADD R205, R66, 1 ;  /* 0x3f80000042cd7421 */ /* 0x000fe20000000000 */
[----:B------:R-:W-:Y:S01]  /*7530*/  FSEL R72, R139, 8.4834944573231041431e-05, P1 ;  /* 0x38b1e96a8b487808 */ /* 0x000fe20000800000 */
[-C--:B------:R-:W-:Y:S01]  /*7540*/  FFMA R69, R70, R74.reuse, R69 ;  /* 0x0000004a46457223 */ /* 0x080fe20000000045 */
[----:B------:R-:W-:Y:S03]  /*7550*/  FMUL R70, R75, R75 ;  /* 0x0000004b4b467220 */ /* 0x000fe60000400000 */
[----:B------:R-:W-:Y:S01]  /*7560*/  FFMA R68, R69, R74, R68 ;  /* 0x0000004a45447223 */ /* 0x000fe20000000044 */
[----:B------:R-:W-:Y:S02]  /*7570*/  FSEL R69, -R133, -0.00082130916416645050049, P1 ;  /* 0xba574d2085457808 */ /* 0x000fe40000800100 */
[----:B------:R-:W-:Y:S01]  /*7580*/  FSEL R76, |R75|, R70, P1 ;  /* 0x000000464b4c7208 */ /* 0x000fe20000800200 */
[----:B------:R-:W-:Y:S01]  /*7590*/  FFMA R65, R68, R74, R65 ;  /* 0x0000004a44417223 */ /* 0x000fe20000000041 */
[----:B------:R-:W-:Y:S02]  /*75a0*/  FSEL R68, -R74, R73, P2 ;  /* 0x000000494a447208 */ /* 0x000fe40001000100 */
[----:B------:R-:W-:Y:S01]  /*75b0*/  FSEL R70, R128, 0.0052134888246655464172, P1 ;  /* 0x3baad5ea80467808 */ /* 0x000fe20000800000 */
[----:B------:R-:W1:Y:S02]  /*75c0*/  @P0 MUFU.EX2 R74, R64 ;  /* 0x00000040004a0308 */ /* 0x000e640000000800 */
[----:B------:R-:W-:Y:S01]  /*75d0*/  FFMA R68, R65, R68, R68 ;  /* 0x0000004441447223 */ /* 0x000fe20000000044 */
[----:B------:R-:W-:Y:S01]  /*75e0*/  FSEL R65, -R132, -0.026868773624300956726, P1 ;  /* 0xbcdc1be784417808 */ /* 0x000fe20000800100 */
[-C--:B------:R-:W-:Y:S01]  /*75f0*/  FFMA R69, R72, R76.reuse, R69 ;  /* 0x0000004c48457223 */ /* 0x080fe20000000045 */
[----:B------:R-:W-:Y:S03]  /*7600*/  FSEL R72, R131, 0.11284004896879196167, P1 ;  /* 0x3de718af83487808 */ /* 0x000fe60000800000 */
[-C--:B------:R-:W-:Y:S04]  /*7610*/  FFMA R70, R69, R76.reuse, R70 ;  /* 0x0000004c45467223 */ /* 0x080fe80000000046 */
[-C--:B------:R-:W-:Y:S01]  /*7620*/  FFMA R65, R70, R76.reuse, R65 ;  /* 0x0000004c46417223 */ /* 0x080fe20000000041 */
[----:B------:R-:W-:Y:S03]  /*7630*/  FSEL R70, R129, 0.12837915122509002686, P1 ;  /* 0x3e0375d381467808 */ /* 0x000fe60000800000 */
[-C--:B------:R-:W-:Y:S01]  /*7640*/  FFMA R72, R65, R76.reuse, R72 ;  /* 0x0000004c41487223 */ /* 0x080fe20000000048 */
[----:B------:R-:W-:Y:S01]  /*7650*/  FSEL R65, R130, -0.37612664699554443359, P1 ;  /* 0xbec093ac82417808 */ /* 0x000fe20000800000 */
[----:B-1----:R-:W-:Y:S01]  /*7660*/  @P0 FADD R78, -R74, 1 ;  /* 0x3f8000004a4e0421 */ /* 0x002fe20000000100 */
[----:B------:R-:W-:Y:S03]  /*7670*/  FMUL R74, R4, 0.70710676908493041992 ;  /* 0x3f3504f3044a7820 */ /* 0x000fe60000400000 */
[----:B------:R-:W-:Y:S01]  /*7680*/  FFMA R65, R72, R76, R65 ;  /* 0x0000004c48417223 */ /* 0x000fe20000000041 */
[----:B------:R-:W-:Y:S01]  /*7690*/  @P0 LOP3.LUT R64, R78, 0x80000000, R71, 0xb8, !PT ;  /* 0x800000004e400812 */ /* 0x000fe200078eb847 */
[C---:B------:R-:W-:Y:S01]  /*76a0*/  FMUL R69, R74.reuse, R74 ;  /* 0x0000004a4a457220 */ /* 0x040fe20000400000 */
[----:B------:R-:W-:Y:S01]  /*76b0*/  FSETP.GE.AND P0, PT, |R74|, 1.0029599666595458984, PT ;  /* 0x3f8060fe4a00780b */ /* 0x000fe20003f06200 */
[----:B------:R-:W-:Y:S01]  /*76c0*/  FFMA R70, R65, R76, R70 ;  /* 0x0000004c41467223 */ /* 0x000fe20000000046 */
[----:B------:R-:W-:Y:S01]  /*76d0*/  FSEL R65, -R76, R75, P1 ;  /* 0x0000004b4c417208 */ /* 0x000fe20000800100 */
[----:B------:R-:W-:Y:S01]  /*76e0*/  FADD R203, R64, 1 ;  /* 0x3f80000040cb7421 */ /* 0x000fe20000000000 */
[----:B------:R-:W-:Y:S01]  /*76f0*/  FSEL R77, |R74|, R69, P0 ;  /* 0x000000454a4d7208 */ /* 0x000fe20000000200 */
[----:B------:R-:W1:Y:S01]  /*7700*/  @P2 MUFU.EX2 R76, R68 ;  /* 0x00000044004c2308 */ /* 0x000e620000000800 */
[----:B------:R-:W-:Y:S01]  /*7710*/  FSEL R72, R139, 8.4834944573231041431e-05, P0 ;  /* 0x38b1e96a8b487808 */ /* 0x000fe20000000000 */
[----:B------:R-:W-:Y:S01]  /*7720*/  FMUL R203, R203, R2 ;  /* 0x00000002cbcb7220 */ /* 0x000fe20000400000 */
[----:B------:R-:W-:Y:S01]  /*7730*/  FSEL R69, -R133, -0.00082130916416645050049, P0 ;  /* 0xba574d2085457808 */ /* 0x000fe20000000100 */
[----:B------:R-:W-:Y:S01]  /*7740*/  FFMA R65, R70, R65, R65 ;  /* 0x0000004146417223 */ /* 0x000fe20000000041 */
[----:B------:R-:W-:Y:S01]  /*7750*/  FSEL R70, R128, 0.0052134888246655464172, P0 ;  /* 0x3baad5ea80467808 */ /* 0x000fe20000000000 */
[----:B------:R-:W-:Y:S01]  /*7760*/  FMUL R64, R53, 0.70710676908493041992 ;  /* 0x3f3504f335407820 */ /* 0x000fe20000400000 */
[----:B------:R-:W-:Y:S01]  /*7770*/  FSEL R71, -R132, -0.026868773624300956726, P0 ;  /* 0xbcdc1be784477808 */ /* 0x000fe20000000100 */
[-C--:B------:R-:W-:Y:S01]  /*7780*/  FFMA R69, R72, R77.reuse, R69 ;  /* 0x0000004d48457223 */ /* 0x080fe20000000045 */
[----:B------:R-:W-:Y:S01]  /*7790*/  FSEL R72, R131, 0.11284004896879196167, P0 ;  /* 0x3de718af83487808 */ /* 0x000fe20000000000 */
[----:B------:R-:W2:Y:S02]  /*77a0*/  @P1 MUFU.EX2 R78, R65 ;  /* 0x00000041004e1308 */ /* 0x000ea40000000800 */
[-C--:B------:R-:W-:Y:S01]  /*77b0*/  FFMA R70, R69, R77.reuse, R70 ;  /* 0x0000004d45467223 */ /* 0x080fe20000000046 */
[----:B------:R-:W-:Y:S03]  /*77c0*/  FSEL R69, R130, -0.37612664699554443359, P0 ;  /* 0xbec093ac82457808 */ /* 0x000fe60000000000 */
[-C--:B------:R-:W-:Y:S01]  /*77d0*/  FFMA R71, R70, R77.reuse, R71 ;  /* 0x0000004d46477223 */ /* 0x080fe20000000047 */
[----:B-1----:R-:W-:Y:S01]  /*77e0*/  @P2 FADD R70, -R76, 1 ;  /* 0x3f8000004c462421 */ /* 0x002fe20000000100 */
[----:B------:R-:W-:Y:S02]  /*77f0*/  FMUL R76, R5, 0.70710676908493041992 ;  /* 0x3f3504f3054c7820 */ /* 0x000fe40000400000 */
[-C--:B------:R-:W-:Y:S02]  /*7800*/  FFMA R72, R71, R77.reuse, R72 ;  /* 0x0000004d47487223 */ /* 0x080fe40000000048 */
[----:B------:R-:W-:Y:S01]  /*7810*/  @P2 LOP3.LUT R68, R70, 0x80000000, R73, 0xb8, !PT ;  /* 0x8000000046442812 */ /* 0x000fe200078eb849 */
[----:B------:R-:W-:Y:S01]  /*7820*/  FMUL R71, R76, R76 ;  /* 0x0000004c4c477220 */ /* 0x000fe20000400000 */
[----:B------:R-:W-:Y:S01]  /*7830*/  FSEL R70, R129, 0.12837915122509002686, P0 ;  /* 0x3e0375d381467808 */ /* 0x000fe20000000000 */
[-C--:B------:R-:W-:Y:S01]  /*7840*/  FFMA R69, R72, R77.reuse, R69 ;  /* 0x0000004d48457223 */ /* 0x080fe20000000045 */
[----:B------:R-:W-:Y:S01]  /*7850*/  FSETP.GE.AND P2, PT, |R76|, 1.0029599666595458984, PT ;  /* 0x3f8060fe4c00780b */ /* 0x000fe20003f46200 */
[----:B------:R-:W-:Y:S01]  /*7860*/  FADD R68, R68, 1 ;  /* 0x3f80000044447421 */ /* 0x000fe20000000000 */
[----:B--2---:R-:W-:Y:S01]  /*7870*/  @P1 FADD R80, -R78, 1 ;  /* 0x3f8000004e501421 */ /* 0x004fe20000000100 */
[----:B------:R-:W-:Y:S01]  /*7880*/  FFMA R70, R69, R77, R70 ;  /* 0x0000004d45467223 */ /* 0x000fe20000000046 */
[----:B------:R-:W-:Y:S01]  /*7890*/  FSEL R69, -R77, R74, P0 ;  /* 0x0000004a4d457208 */ /* 0x000fe20000000100 */
[----:B------:R-:W-:Y:S01]  /*78a0*/  FMUL R78, R6, 0.70710676908493041992 ;  /* 0x3f3504f3064e7820 */ /* 0x000fe20000400000 */
[----:B------:R-:W-:Y:S02]  /*78b0*/  FSEL R77, |R76|, R71, P2 ;  /* 0x000000474c4d7208 */ /* 0x000fe40001000200 */
[----:B------:R-:W-:Y:S01]  /*78c0*/  FSEL R72, R139, 8.4834944573231041431e-05, P2 ;  /* 0x38b1e96a8b487808 */ /* 0x000fe20001000000 */
[----:B------:R-:W-:Y:S01]  /*78d0*/  FFMA R69, R70, R69, R69 ;  /* 0x0000004546457223 */ /* 0x000fe20000000045 */
[----:B------:R-:W-:Y:S02]  /*78e0*/  FSEL R71, -R133, -0.00082130916416645050049, P2 ;  /* 0xba574d2085477808 */ /* 0x000fe40001000100 */
[----:B------:R-:W-:Y:S02]  /*78f0*/  FSEL R70, R128, 0.0052134888246655464172, P2 ;  /* 0x3baad5ea80467808 */ /* 0x000fe40001000000 */
[----:B------:R-:W-:Y:S01]  /*7900*/  FSEL R73, -R132, -0.026868773624300956726, P2 ;  /* 0xbcdc1be784497808 */ /* 0x000fe20001000100 */
[-C--:B------:R-:W-:Y:S01]  /*7910*/  FFMA R71, R72, R77.reuse, R71 ;  /* 0x0000004d48477223 */ /* 0x080fe20000000047 */
[----:B------:R-:W-:Y:S02]  /*7920*/  FSEL R72, R131, 0.11284004896879196167, P2 ;  /* 0x3de718af83487808 */ /* 0x000fe40001000000 */
[----:B------:R-:W-:Y:S01]  /*7930*/  @P1 LOP3.LUT R65, R80, 0x80000000, R75, 0xb8, !PT ;  /* 0x8000000050411812 */ /* 0x000fe200078eb84b */
[-C--:B------:R-:W-:Y:S01]  /*7940*/  FFMA R70, R71, R77.reuse, R70 ;  /* 0x0000004d47467223 */ /* 0x080fe20000000046 */
[----:B------:R-:W-:Y:S02]  /*7950*/  FSEL R71, R130, -0.37612664699554443359, P2 ;  /* 0xbec093ac82477808 */ /* 0x000fe40001000000 */
[----:B------:R-:W-:Y:S01]  /*7960*/  FSETP.GE.AND P1, PT, |R78|, 1.0029599666595458984, PT ;  /* 0x3f8060fe4e00780b */ /* 0x000fe20003f26200 */
[-C--:B------:R-:W-:Y:S01]  /*7970*/  FFMA R73, R70, R77.reuse, R73 ;  /* 0x0000004d46497223 */ /* 0x080fe20000000049 */
[----:B------:R-:W-:Y:S02]  /*7980*/  FSEL R70, R129, 0.12837915122509002686, P2 ;  /* 0x3e0375d381467808 */ /* 0x000fe40001000000 */
        /* <DEDUP_REMOVED lines=14> */
[-C--:B------:R-:W-:Y:S01]  /*7a70*/  FFMA R73, R72, R79.reuse, R73 ;  /* 0x0000004f48497223 */ /* 0x080fe20000000049 */
[----:B------:R-:W-:Y:S03]  /*7a80*/  FSEL R72, R130, -0.37612664699554443359, P1 ;  /* 0xbec093ac82487808 */ /* 0x000fe60000800000 */
[-C--:B------:R-:W-:Y:S04]  /*7a90*/  FFMA R70, R73, R79.reuse, R70 ;  /* 0x0000004f49467223 */ /* 0x080fe80000000046 */
[-C--:B------:R-:W-:Y:S01]  /*7aa0*/  FFMA R75, R70, R79.reuse, R75 ;  /* 0x0000004f464b7223 */ /* 0x080fe2000000004b */
[----:B------:R-:W-:Y:S01]  /*7ab0*/  FSEL R70, -R79, R78, P1 ;  /* 0x0000004e4f467208 */ /* 0x000fe20000800100 */
[----:B-1----:R-:W-:Y:S01]  /*7ac0*/  @P0 FADD R73, -R77, 1 ;  /* 0x3f8000004d490421 */ /* 0x002fe20000000100 */
[----:B------:R-:W-:Y:S01]  /*7ad0*/  FMUL R77, R11, 0.70710676908493041992 ;  /* 0x3f3504f30b4d7820 */ /* 0x000fe20000400000 */
[----:B------:R-:W-:Y:S03]  /*7ae0*/  FFMA R72, R75, R79, R72 ;  /* 0x0000004f4b487223 */ /* 0x000fe60000000048 */
[----:B------:R-:W-:Y:S01]  /*7af0*/  @P0 LOP3.LUT R69, R73, 0x80000000, R74, 0xb8, !PT ;  /* 0x8000000049450812 */ /* 0x000fe200078eb84a */
[----:B------:R-:W-:Y:S01]  /*7b00*/  FMUL R74, R77, R77 ;  /* 0x0000004d4d4a7220 */ /* 0x000fe20000400000 */
[----:B------:R-:W-:Y:S02]  /*7b10*/  FSEL R73, R129, 0.12837915122509002686, P1 ;  /* 0x3e0375d381497808 */ /* 0x000fe40000800000 */
[----:B------:R-:W-:Y:S01]  /*7b20*/  FSETP.GE.AND P0, PT, |R77|, 1.0029599666595458984, PT ;  /* 0x3f8060fe4d00780b */ /* 0x000fe20003f06200 */
[----:B------:R-:W-:Y:S02]  /*7b30*/  FADD R69, R69, 1 ;  /* 0x3f80000045457421 */ /* 0x000fe40000000000 */
[----:B------:R-:W-:Y:S01]  /*7b40*/  FFMA R73, R72, R79, R73 ;  /* 0x0000004f48497223 */ /* 0x000fe20000000049 */
[----:B------:R-:W-:Y:S01]  /*7b50*/  FSEL R80, |R77|, R74, P0 ;  /* 0x0000004a4d507208 */ /* 0x000fe20000000200 */
[----:B------:R-:W-:Y:S01]  /*7b60*/  FMUL R206, R69, R206 ;  /* 0x000000ce45ce7220 */ /* 0x000fe20000400000 */
[----:B------:R-:W-:Y:S01]  /*7b70*/  FSEL R75, R139, 8.4834944573231041431e-05, P0 ;  /* 0x38b1e96a8b4b7808 */ /* 0x000fe20000000000 */
[----:B------:R-:W-:Y:S01]  /*7b80*/  FMUL R69, R5, 0.5 ;  /* 0x3f00000005457820 */ /* 0x000fe20000400000 */
[----:B------:R-:W-:Y:S01]  /*7b90*/  FSEL R72, -R133, -0.00082130916416645050049, P0 ;  /* 0xba574d2085487808 */ /* 0x000fe20000000100 */
[----:B------:R-:W1:Y:S01]  /*7ba0*/  @P2 MUFU.EX2 R79, R71 ;  /* 0x00000047004f2308 */ /* 0x000e620000000800 */
[----:B------:R-:W-:Y:S01]  /*7bb0*/  FSEL R74, -R132, -0.026868773624300956726, P0 ;  /* 0xbcdc1be7844a7808 */ /* 0x000fe20000000100 */
[----:B------:R-:W-:Y:S01]  /*7bc0*/  FFMA R70, R73, R70, R70 ;  /* 0x0000004649467223 */ /* 0x000fe20000000046 */
[----:B------:R-:W-:Y:S01]  /*7bd0*/  FSEL R73, R128, 0.0052134888246655464172, P0 ;  /* 0x3baad5ea80497808 */ /* 0x000fe20000000000 */
[-C--:B------:R-:W-:Y:S01]  /*7be0*/  FFMA R72, R75, R80.reuse, R72 ;  /* 0x000000504b487223 */ /* 0x080fe20000000048 */
[----:B------:R-:W-:Y:S03]  /*7bf0*/  FSEL R75, R131, 0.11284004896879196167, P0 ;  /* 0x3de718af834b7808 */ /* 0x000fe60000000000 */
[-C--:B------:R-:W-:Y:S01]  /*7c00*/  FFMA R73, R72, R80.reuse, R73 ;  /* 0x0000005048497223 */ /* 0x080fe20000000049 */
[----:B------:R-:W-:Y:S03]  /*7c10*/  FSEL R72, R130, -0.37612664699554443359, P0 ;  /* 0xbec093ac82487808 */ /* 0x000fe60000000000 */
[-C--:B------:R-:W-:Y:S01]  /*7c20*/  FFMA R74, R73, R80.reuse, R74 ;  /* 0x00000050494a7223 */ /* 0x080fe2000000004a */
[----:B------:R-:W-:Y:S03]  /*7c30*/  FSEL R73, R129, 0.12837915122509002686, P0 ;  /* 0x3e0375d381497808 */ /* 0x000fe60000000000 */
[-C--:B------:R-:W-:Y:S01]  /*7c40*/  FFMA R75, R74, R80.reuse, R75 ;  /* 0x000000504a4b7223 */ /* 0x080fe2000000004b */
[----:B-1----:R-:W-:Y:S01]  /*7c50*/  @P2 FADD R81, -R79, 1 ;  /* 0x3f8000004f512421 */ /* 0x002fe20000000100 */
[----:B------:R-:W-:Y:S02]  /*7c60*/  FMUL R79, R8, 0.70710676908493041992 ;  /* 0x3f3504f3084f7820 */ /* 0x000fe40000400000 */
[-C--:B------:R-:W-:Y:S02]  /*7c70*/  FFMA R72, R75, R80.reuse, R72 ;  /* 0x000000504b487223 */ /* 0x080fe40000000048 */
[----:B------:R-:W-:Y:S01]  /*7c80*/  @P2 LOP3.LUT R71, R81, 0x80000000, R76, 0xb8, !PT ;  /* 0x8000000051472812 */ /* 0x000fe200078eb84c */
[C---:B------:R-:W-:Y:S01]  /*7c90*/  FMUL R74, R79.reuse, R79 ;  /* 0x0000004f4f4a7220 */ /* 0x040fe20000400000 */
[C---:B------:R-:W-:Y:S01]  /*7ca0*/  FSETP.GE.AND P2, PT, |R79|.reuse, 1.0029599666595458984, PT ;  /* 0x3f8060fe4f00780b */ /* 0x040fe20003f46200 */
[----:B------:R-:W1:Y:S01]  /*7cb0*/  @P1 MUFU.EX2 R81, R70 ;  /* 0x0000004600511308 */ /* 0x000e620000000800 */
[----:B------:R-:W-:Y:S01]  /*7cc0*/  FFMA R73, R72, R80, R73 ;  /* 0x0000005048497223 */ /* 0x000fe20000000049 */
[----:B------:R-:W-:Y:S02]  /*7cd0*/  FSEL R72, -R80, R77, P0 ;  /* 0x0000004d50487208 */ /* 0x000fe40000000100 */
[----:B------:R-:W-:Y:S02]  /*7ce0*/  FSEL R80, |R79|, R74, P2 ;  /* 0x0000004a4f507208 */ /* 0x000fe40001000200 */
[----:B------:R-:W-:Y:S01]  /*7cf0*/  FSEL R75, R139, 8.4834944573231041431e-05, P2 ;  /* 0x38b1e96a8b4b7808 */ /* 0x000fe20001000000 */
[----:B------:R-:W-:Y:S01]  /*7d00*/  FFMA R72, R73, R72, R72 ;  /* 0x0000004849487223 */ /* 0x000fe20000000048 */
[----:B------:R-:W-:Y:S02]  /*7d10*/  FSEL R74, -R133, -0.00082130916416645050049, P2 ;  /* 0xba574d20854a7808 */ /* 0x000fe40001000100 */
[----:B------:R-:W-:Y:S02]  /*7d20*/  FSEL R73, R128, 0.0052134888246655464172, P2 ;  /* 0x3baad5ea80497808 */ /* 0x000fe40001000000 */
[----:B------:R-:W-:Y:S01]  /*7d30*/  FSEL R76, -R132, -0.026868773624300956726, P2 ;  /* 0xbcdc1be7844c7808 */ /* 0x000fe20001000100 */
[-C--:B------:R-:W-:Y:S01]  /*7d40*/  FFMA R74, R75, R80.reuse, R74 ;  /* 0x000000504b4a7223 */ /* 0x080fe2000000004a */
[----:B------:R-:W-:Y:S03]  /*7d50*/  FSEL R75, R131, 0.11284004896879196167, P2 ;  /* 0x3de718af834b7808 */ /* 0x000fe60001000000 */
        /* <DEDUP_REMOVED lines=10> */
[C---:B------:R-:W-:Y:S01]  /*7e00*/  FSETP.GE.AND P1, PT, |R81|.reuse, 1.0029599666595458984, PT ;  /* 0x3f8060fe5100780b */ /* 0x040fe20003f26200 */
[----:B------:R-:W-:Y:S02]  /*7e10*/  FADD R207, R70, 1 ;  /* 0x3f80000046cf7421 */ /* 0x000fe40000000000 */
[----:B------:R-:W-:Y:S01]  /*7e20*/  FFMA R73, R74, R80, R73 ;  /* 0x000000504a497223 */ /* 0x000fe20000000049 */
[----:B------:R-:W-:Y:S02]  /*7e30*/  FSEL R74, -R80, R79, P2 ;  /* 0x0000004f504a7208 */ /* 0x000fe40001000100 */
[----:B------:R-:W-:Y:S01]  /*7e40*/  FSEL R82, |R81|, R76, P1 ;  /* 0x0000004c51527208 */ /* 0x000fe20000800200 */
[----:B------:R-:W1:Y:S01]  /*7e50*/  @P0 MUFU.EX2 R80, R72 ;  /* 0x0000004800500308 */ /* 0x000e620000000800 */
[----:B------:R-:W-:Y:S01]  /*7e60*/  FSEL R78, R139, 8.4834944573231041431e-05, P1 ;  /* 0x38b1e96a8b4e7808 */ /* 0x000fe20000800000 */
[----:B------:R-:W-:Y:S01]  /*7e70*/  FFMA R74, R73, R74, R74 ;  /* 0x0000004a494a7223 */ /* 0x000fe2000000004a */
[----:B------:R-:W-:Y:S02]  /*7e80*/  FSEL R75, -R133, -0.00082130916416645050049, P1 ;  /* 0xba574d20854b7808 */ /* 0x000fe40000800100 */
[----:B------:R-:W-:Y:S02]  /*7e90*/  FSEL R76, R128, 0.0052134888246655464172, P1 ;  /* 0x3baad5ea804c7808 */ /* 0x000fe40000800000 */
[----:B------:R-:W-:Y:S01]  /*7ea0*/  FSEL R73, -R132, -0.026868773624300956726, P1 ;  /* 0xbcdc1be784497808 */ /* 0x000fe20000800100 */
[-C--:B------:R-:W-:Y:S01]  /*7eb0*/  FFMA R75, R78, R82.reuse, R75 ;  /* 0x000000524e4b7223 */ /* 0x080fe2000000004b */
[----:B------:R-:W-:Y:S03]  /*7ec0*/  FSEL R78, R131, 0.11284004896879196167, P1 ;  /* 0x3de718af834e7808 */ /* 0x000fe60000800000 */
[-C--:B------:R-:W-:Y:S04]  /*7ed0*/  FFMA R76, R75, R82.reuse, R76 ;  /* 0x000000524b4c7223 */ /* 0x080fe8000000004c */
[-C--:B------:R-:W-:Y:S01]  /*7ee0*/  FFMA R73, R76, R82.reuse, R73 ;  /* 0x000000524c497223 */ /* 0x080fe20000000049 */
[----:B------:R-:W-:Y:S01]  /*7ef0*/  FSEL R76, R129, 0.12837915122509002686, P1 ;  /* 0x3e0375d3814c7808 */ /* 0x000fe20000800000 */
[----:B-1----:R-:W-:Y:S01]  /*7f00*/  @P0 FADD R84, -R80, 1 ;  /* 0x3f80000050540421 */ /* 0x002fe20000000100 */
[----:B------:R-:W-:Y:S01]  /*7f10*/  FMUL R80, R10, 0.70710676908493041992 ;  /* 0x3f3504f30a507820 */ /* 0x000fe20000400000 */
[----:B------:R-:W-:Y:S01]  /*7f20*/  FFMA R78, R73, R82, R78 ;  /* 0x00000052494e7223 */ /* 0x000fe2000000004e */
[----:B------:R-:W-:Y:S02]  /*7f30*/  FSEL R73, R130, -0.37612664699554443359, P1 ;  /* 0xbec093ac82497808 */ /* 0x000fe40000800000 */
[----:B------:R-:W-:Y:S01]  /*7f40*/  @P0 LOP3.LUT R72, R84, 0x80000000, R77, 0xb8, !PT ;  /* 0x8000000054480812 */ /* 0x000fe200078eb84d */
[C---:B------:R-:W-:Y:S01]  /*7f50*/  FMUL R75, R80.reuse, R80 ;  /* 0x00000050504b7220 */ /* 0x040fe20000400000 */
[----:B------:R-:W-:Y:S01]  /*7f60*/  FSETP.GE.AND P0, PT, |R80|, 1.0029599666595458984, PT ;  /* 0x3f8060fe5000780b */ /* 0x000fe20003f06200 */
[-C--:B------:R-:W-:Y:S02]  /*7f70*/  FFMA R73, R78, R82.reuse, R73 ;  /* 0x000000524e497223 */ /* 0x080fe40000000049 */
[----:B------:R-:W-:Y:S01]  /*7f80*/  FADD R70, R72, 1 ;  /* 0x3f80000048467421 */ /* 0x000fe20000000000 */
[----:B------:R-:W-:Y:S01]  /*7f90*/  FSEL R83, |R80|, R75, P0 ;  /* 0x0000004b50537208 */ /* 0x000fe20000000200 */
[----:B------:R-:W-:Y:S01]  /*7fa0*/  FFMA R76, R73, R82, R76 ;  /* 0x00000052494c7223 */ /* 0x000fe2000000004c */
[----:B------:R-:W-:Y:S01]  /*7fb0*/  FSEL R73, -R82, R81, P1 ;  /* 0x0000005152497208 */ /* 0x000fe20000800100 */
[----:B------:R-:W-:Y:S01]  /*7fc0*/  FMUL R72, R9, 0.5 ;  /* 0x3f00000009487820 */ /* 0x000fe20000400000 */
[----:B------:R-:W-:Y:S01]  /*7fd0*/  FSEL R78, R139, 8.4834944573231041431e-05, P0 ;  /* 0x38b1e96a8b4e7808 */ /* 0x000fe20000000000 */
[----:B------:R-:W1:Y:S01]  /*7fe0*/  @P2 MUFU.EX2 R82, R74 ;  /* 0x0000004a00522308 */ /* 0x000e620000000800 */
[----:B------:R-:W-:Y:S01]  /*7ff0*/  FSEL R75, -R133, -0.00082130916416645050049, P0 ;  /* 0xba574d20854b7808 */ /* 0x000fe20000000100 */
[----:B------:R-:W-:Y:S01]  /*8000*/  FFMA R73, R76, R73, R73 ;  /* 0x000000494c497223 */ /* 0x000fe20000000049 */
[----:B------:R-:W-:Y:S01]  /*8010*/  FSEL R76, R128, 0.0052134888246655464172, P0 ;  /* 0x3baad5ea804c7808 */ /* 0x000fe20000000000 */
[----:B------:R-:W-:Y:S01]  /*8020*/  FMUL R9, R59, 0.70710676908493041992 ;  /* 0x3f3504f33b097820 */ /* 0x000fe20000400000 */
[----:B------:R-:W-:Y:S01]  /*8030*/  FSEL R77, -R132, -0.026868773624300956726, P0 ;  /* 0xbcdc1be7844d7808 */ /* 0x000fe20000000100 */
[-C--:B------:R-:W-:Y:S01]  /*8040*/  FFMA R75, R78, R83.reuse, R75 ;  /* 0x000000534e4b7223 */ /* 0x080fe2000000004b */
[----:B------:R-:W-:Y:S03]  /*8050*/  FSEL R78, R131, 0.11284004896879196167, P0 ;  /* 0x3de718af834e7808 */ /* 0x000fe60000000000 */
[----:B------:R-:W2:Y:S01]  /*8060*/  @P1 MUFU.EX2 R84, R73 ;  /* 0x0000004900541308 */ /* 0x000ea20000000800 */
[-C--:B------:R-:W-:Y:S01]  /*8070*/  FFMA R76, R75, R83.reuse, R76 ;  /* 0x000000534b4c7223 */ /* 0x080fe2000000004c */
[----:B------:R-:W-:Y:S03]  /*8080*/  FSEL R75, R130, -0.37612664699554443359, P0 ;  /* 0xbec093ac824b7808 */ /* 0x000fe60000000000 */
[-C--:B------:R-:W-:Y:S01]  /*8090*/  FFMA R77, R76, R83.reuse, R77 ;  /* 0x000000534c4d7223 */ /* 0x080fe2000000004d */
[----:B-1----:R-:W-:Y:S03]  /*80a0*/  @P2 FADD R76, -R82, 1 ;  /* 0x3f800000524c2421 */ /* 0x002fe60000000100 */
[-C--:B------:R-:W-:Y:S01]  /*80b0*/  FFMA R78, R77, R83.reuse, R78 ;  /* 0x000000534d4e7223 */ /* 0x080fe2000000004e */
[----:B------:R-:W-:Y:S01]  /*80c0*/  FMUL R82, R15, 0.70710676908493041992 ;  /* 0x3f3504f30f527820 */ /* 0x000fe20000400000 */
[----:B------:R-:W-:Y:S02]  /*80d0*/  @P2 LOP3.LUT R74, R76, 0x80000000, R79, 0xb8, !PT ;  /* 0x800000004c4a2812 */ /* 0x000fe400078eb84f */
[-C--:B------:R-:W-:Y:S01]  /*80e0*/  FFMA R75, R78, R83.reuse, R75 ;  /* 0x000000534e4b7223 */ /* 0x080fe2000000004b */
[----:B------:R-:W-:Y:S01]  /*80f0*/  FSEL R76, R129, 0.12837915122509002686, P0 ;  /* 0x3e0375d3814c7808 */ /* 0x000fe20000000000 */
[C---:B------:R-:W-:Y:S01]  /*8100*/  FMUL R77, R82.reuse, R82 ;  /* 0x00000052524d7220 */ /* 0x040fe20000400000 */
        /* <DEDUP_REMOVED lines=23> */
[----:B------:R-:W-:Y:S01]  /*8280*/  FMUL R79, R84, R84 ;  /* 0x00000054544f7220 */ /* 0x000fe20000400000 */
[----:B------:R-:W-:Y:S01]  /*8290*/  FMUL R72, R73, R72 ;  /* 0x0000004849487220 */ /* 0x000fe20000400000 */
[----:B------:R-:W-:Y:S01]  /*82a0*/  FMUL R73, R10, 0.5 ;  /* 0x3f0000000a497820 */ /* 0x000fe20000400000 */
[----:B------:R-:W-:Y:S01]  /*82b0*/  FFMA R77, R78, R83, R77 ;  /* 0x000000534e4d7223 */ /* 0x000fe2000000004d */
[----:B------:R-:W-:Y:S01]  /*82c0*/  FSEL R78, -R133, -0.00082130916416645050049, P1 ;  /* 0xba574d20854e7808 */ /* 0x000fe20000800100 */
[----:B------:R-:W-:Y:S01]  /*82d0*/  FMUL R10, R56, 0.70710676908493041992 ;  /* 0x3f3504f3380a7820 */ /* 0x000fe20000400000 */
        /* <DEDUP_REMOVED lines=20> */
[C---:B------:R-:W-:Y:S03]  /*8420*/  FSETP.GE.AND P0, PT, |R83|.reuse, 1.0029599666595458984, PT ;  /* 0x3f8060fe5300780b */ /* 0x040fe60003f06200 */
[----:B------:R-:W-:Y:S01]  /*8430*/  FFMA R79, R78, R85, R79 ;  /* 0x000000554e4f7223 */ /* 0x000fe2000000004f */
        /* <DEDUP_REMOVED lines=12> */
[----:B------:R-:W-:Y:S01]  /*8500*/  FSEL R79, R129, 0.12837915122509002686, P0 ;  /* 0x3e0375d3814f7808 */ /* 0x000fe20000000000 */
[----:B-1----:R-:W-:Y:S01]  /*8510*/  @P2 FADD R87, -R85, 1 ;  /* 0x3f80000055572421 */ /* 0x002fe20000000100 */
[----:B------:R-:W-:Y:S01]  /*8520*/  FMUL R85, R14, 0.70710676908493041992 ;  /* 0x3f3504f30e557820 */ /* 0x000fe20000400000 */
[-C--:B------:R-:W-:Y:S03]  /*8530*/  FFMA R81, R80, R86.reuse, R81 ;  /* 0x0000005650517223 */ /* 0x080fe60000000051 */
[----:B------:R-:W-:Y:S01]  /*8540*/  @P2 LOP3.LUT R77, R87, 0x80000000, R82, 0xb8, !PT ;  /* 0x80000000574d2812 */ /* 0x000fe200078eb852 */
[-C--:B------:R-:W-:Y:S01]  /*8550*/  FFMA R78, R81, R86.reuse, R78 ;  /* 0x00000056514e7223 */ /* 0x080fe2000000004e */
[C---:B------:R-:W-:Y:S01]  /*8560*/  FSETP.GE.AND P2, PT, |R85|.reuse, 1.0029599666595458984, PT ;  /* 0x3f8060fe5500780b */ /* 0x040fe20003f46200 */
[C---:B------:R-:W-:Y:S01]  /*8570*/  FMUL R80, R85.reuse, R85 ;  /* 0x0000005555507220 */ /* 0x040fe20000400000 */
        /* <DEDUP_REMOVED lines=21> */
[C---:B------:R-:W-:Y:S03]  /*86d0*/  FSETP.GE.AND P1, PT, |R87|.reuse, 1.0029599666595458984, PT ;  /* 0x3f8060fe5700780b */ /* 0x040fe60003f26200 */
        /* <DEDUP_REMOVED lines=21> */
[-C--:B------:R-:W-:Y:S03]  /*8830*/  FFMA R79, R84, R88.reuse, R79 ;  /* 0x00000058544f7223 */ /* 0x080fe6000000004f */
[----:B------:R-:W-:Y:S01]  /*8840*/  FSEL R89, |R86|, R81, P0 ;  /* 0x0000005156597208 */ /* 0x000fe20000000200 */
[----:B------:R-:W-:Y:S01]  /*8850*/  FFMA R82, R79, R88, R82 ;  /* 0x000000584f527223 */ /* 0x000fe20000000052 */
[----:B------:R-:W-:Y:S02]  /*8860*/  FSEL R79, -R88, R87, P1 ;  /* 0x00000057584f7208 */ /* 0x000fe40000800100 */
[----:B------:R-:W-:Y:S01]  /*8870*/  FSEL R84, R139, 8.4834944573231041431e-05, P0 ;  /* 0x38b1e96a8b547808 */ /* 0x000fe20000000000 */
[----:B------:R-:W1:Y:S01]  /*8880*/  @P2 MUFU.EX2 R88, R80 ;  /* 0x0000005000582308 */ /* 0x000e620000000800 */
[----:B------:R-:W-:Y:S01]  /*8890*/  FSEL R81, -R133, -0.00082130916416645050049, P0 ;  /* 0xba574d2085517808 */ /* 0x000fe20000000100 */
[----:B------:R-:W-:Y:S01]  /*88a0*/  FFMA R79, R82, R79, R79 ;  /* 0x0000004f524f7223 */ /* 0x000fe2000000004f */
[----:B------:R-:W-:Y:S02]  /*88b0*/  FSEL R82, R128, 0.0052134888246655464172, P0 ;  /* 0x3baad5ea80527808 */ /* 0x000fe40000000000 */
        /* <DEDUP_REMOVED lines=150> */
[----:B--2---:R-:W-:Y:S01]  /*9220*/  @P1 FADD R98, -R96, 1 ;  /* 0x3f80000060621421 */ /* 0x004fe20000000100 */
[----:B------:R-:W-:Y:S01]  /*9230*/  FMUL R96, R24, 0.70710676908493041992 ;  /* 0x3f3504f318607820 */ /* 0x000fe20000400000 */
        /* <DEDUP_REMOVED lines=62> */
[----:B------:R-:W-:Y:S01]  /*9620*/  FMUL R92, R97, R97 ;  /* 0x00000061615c7220 */ /* 0x000fe20000400000 */
[----:B------:R-:W1:Y:S01]  /*9630*/  @P1 MUFU.EX2 R99, R88 ;  /* 0x0000005800631308 */ /* 0x000e620000000800 */
[----:B------:R-:W-:Y:S01]  /*9640*/  FFMA R91, R90, R98, R91 ;  /* 0x000000625a5b7223 */ /* 0x000fe2000000005b */
[----:B------:R-:W-:Y:S01]  /*9650*/  FSEL R90, -R98, R95, P0 ;  /* 0x0000005f625a7208 */ /* 0x000fe20000000100 */
[----:B------:R-:W-:Y:S01]  /*9660*/  FADD R89, R89, 1 ;  /* 0x3f80000059597421 */ /* 0x000fe20000000000 */
        /* <DEDUP_REMOVED lines=328> */
[----:B------:R-:W-:Y:S03]  /*aaf0*/  @P2 LOP3.LUT R104, R106, 0x80000000, R109, 0xb8, !PT ;  /* 0x800000006a682812 */ /* 0x000fe600078eb86d */
[----:B------:R-:W-:Y:S01]  /*ab00*/  FMUL R107, R112, R112 ;  /* 0x00000070706b7220 */ /* 0x000fe20000400000 */
[----:B------:R-:W-:Y:S01]  /*ab10*/  FSEL R106, R129, 0.12837915122509002686, P0 ;  /* 0x3e0375d3816a7808 */ /* 0x000fe20000000000 */
[-C--:B------:R-:W-:Y:S01]  /*ab20*/  FFMA R105, R108, R113.reuse, R105 ;  /* 0x000000716c697223 */ /* 0x080fe20000000069 */
        /* <DEDUP_REMOVED lines=202> */
[C---:B------:R-:W-:Y:S02]  /*b7d0*/  FMUL R116, R135.reuse, R135 ;  /* 0x0000008787747220 */ /* 0x040fe40000400000 */
        /* <DEDUP_REMOVED lines=18> */
[----:B------:R-:W-:Y:S02]  /*b900*/  @P1 LOP3.LUT R112, R115, 0x80000000, R120, 0xb8, !PT ;  /* 0x8000000073701812 */ /* 0x000fe400078eb878 */
[----:B------:R-:W-:Y:S01]  /*b910*/  FSEL R115, R129, 0.12837915122509002686, P2 ;  /* 0x3e0375d381737808 */ /* 0x000fe20001000000 */
[----:B------:R-:W-:Y:S01]  /*b920*/  FFMA R116, R117, R136, R116 ;  /* 0x0000008875747223 */ /* 0x000fe20000000074 */
[C---:B------:R-:W-:Y:S01]  /*b930*/  FSETP.GE.AND P1, PT, |R134|.reuse, 1.0029599666595458984, PT ;  /* 0x3f8060fe8600780b */ /* 0x040fe20003f26200 */
[----:B------:R-:W-:Y:S01]  /*b940*/  FMUL R117, R134, R134 ;  /* 0x0000008686757220 */ /* 0x000fe20000400000 */
[----:B------:R-:W-:Y:S01]  /*b950*/  FADD R112, R112, 1 ;  /* 0x3f80000070707421 */ /* 0x000fe20000000000 */
[----:B------:R-:W-:Y:S01]  /*b960*/  FFMA R115, R116, R136, R115 ;  /* 0x0000008874737223 */ /* 0x000fe20000000073 */
[----:B------:R-:W-:Y:S01]  /*b970*/  FSEL R116, -R136, R135, P2 ;  /* 0x0000008788747208 */ /* 0x000fe20001000100 */
[----:B--2---:R-:W-:Y:S01]  /*b980*/  @P0 FADD R202, -R137, 1 ;  /* 0x3f80000089ca0421 */ /* 0x004fe20000000100 */
        /* <DEDUP_REMOVED lines=10> */
[----:B------:R-:W-:Y:S03]  /*ba30*/  FSEL R117, R130, -0.37612664699554443359, P1 ;  /* 0xbec093ac82757808 */ /* 0x000fe60000800000 */
[-C--:B------:R-:W-:Y:S01]  /*ba40*/  FFMA R115, R118, R136.reuse, R115 ;  /* 0x0000008876737223 */ /* 0x080fe20000000073 */
[----:B------:R-:W-:Y:S03]  /*ba50*/  FSEL R118, R129, 0.12837915122509002686, P1 ;  /* 0x3e0375d381767808 */ /* 0x000fe60000800000 */
[----:B------:R-:W-:Y:S01]  /*ba60*/  FFMA R120, R115, R136, R120 ;  /* 0x0000008873787223 */ /* 0x000fe20000000078 */
[----:B------:R-:W-:Y:S03]  /*ba70*/  FSEL R115, -R136, R134, P1 ;  /* 0x0000008688737208 */ /* 0x000fe60000800100 */
[-C--:B------:R-:W-:Y:S01]  /*ba80*/  FFMA R117, R120, R136.reuse, R117 ;  /* 0x0000008878757223 */ /* 0x080fe20000000075 */
[----:B------:R-:W-:Y:S03]  /*ba90*/  FMUL R120, R52, 0.70710676908493041992 ;  /* 0x3f3504f334787820 */ /* 0x000fe60000400000 */
[----:B------:R-:W-:Y:S01]  /*baa0*/  FFMA R118, R117, R136, R118 ;  /* 0x0000008875767223 */ /* 0x000fe20000000076 */
[C---:B------:R-:W-:Y:S01]  /*bab0*/  FMUL R117, R120.reuse, R120 ;  /* 0x0000007878757220 */ /* 0x040fe20000400000 */
[----:B------:R-:W-:Y:S01]  /*bac0*/  FSETP.GE.AND P0, PT, |R120|, 1.0029599666595458984, PT ;  /* 0x3f8060fe7800780b */ /* 0x000fe20003f06200 */
[----:B------:R-:W-:Y:S01]  /*bad0*/  FMUL R136, R0, 0.5 ;  /* 0x3f00000000887820 */ /* 0x000fe20000400000 */
[----:B------:R-:W-:Y:S02]  /*bae0*/  FFMA R115, R118, R115, R115 ;  /* 0x0000007376737223 */ /* 0x000fe40000000073 */
[----:B------:R-:W-:Y:S01]  /*baf0*/  FSEL R137, |R120|, R117, P0 ;  /* 0x0000007578897208 */ /* 0x000fe20000000200 */
[----:B------:R-:W-:Y:S01]  /*bb00*/  FMUL R136, R205, R136 ;  /* 0x00000088cd887220 */ /* 0x000fe20000400000 */
[----:B------:R-:W-:Y:S01]  /*bb10*/  FSEL R119, R139, 8.4834944573231041431e-05, P0 ;  /* 0x38b1e96a8b777808 */ /* 0x000fe20000000000 */
[----:B------:R-:W1:Y:S01]  /*bb20*/  @P2 MUFU.EX2 R118, R116 ;  /* 0x0000007400762308 */ /* 0x000e620000000800 */
[----:B------:R-:W-:Y:S01]  /*bb30*/  FSEL R0, -R133, -0.00082130916416645050049, P0 ;  /* 0xba574d2085007808 */ /* 0x000fe20000000100 */
[----:B------:R-:W-:Y:S01]  /*bb40*/  FMUL R205, R3, 0.5 ;  /* 0x3f00000003cd7820 */ /* 0x000fe20000400000 */
[----:B------:R-:W-:Y:S02]  /*bb50*/  FSEL R117, R128, 0.0052134888246655464172, P0 ;  /* 0x3baad5ea80757808 */ /* 0x000fe40000000000 */
[----:B------:R-:W-:Y:S01]  /*bb60*/  FSEL R2, -R132, -0.026868773624300956726, P0 ;  /* 0xbcdc1be784027808 */ /* 0x000fe20000000100 */
[----:B------:R-:W-:Y:S01]  /*bb70*/  FFMA R0, R119, R137, R0 ;  /* 0x0000008977007223 */ /* 0x000fe20000000000 */
[----:B------:R-:W-:Y:S01]  /*bb80*/  FSEL R119, R131, 0.11284004896879196167, P0 ;  /* 0x3de718af83777808 */ /* 0x000fe20000000000 */
[----:B------:R-:W-:Y:S01]  /*bb90*/  FMUL R205, R68, R205 ;  /* 0x000000cd44cd7220 */ /* 0x000fe20000400000 */
[----:B------:R-:W-:Y:S01]  /*bba0*/  FSEL R3, R129, 0.12837915122509002686, P0 ;  /* 0x3e0375d381037808 */ /* 0x000fe20000000000 */
[-C--:B------:R-:W-:Y:S01]  /*bbb0*/  FFMA R117, R0, R137.reuse, R117 ;  /* 0x0000008900757223 */ /* 0x080fe20000000075 */
[----:B------:R-:W-:Y:S01]  /*bbc0*/  FSEL R0, R130, -0.37612664699554443359, P0 ;  /* 0xbec093ac82007808 */ /* 0x000fe20000000000 */
[----:B------:R-:W2:Y:S01]  /*bbd0*/  @P1 MUFU.EX2 R68, R115 ;  /* 0x0000007300441308 */ /* 0x000ea20000000800 */
[----:B------:R-:W-:Y:S01]  /*bbe0*/  F2FP.F16.F32.PACK_AB R204, R203, R136 ;  /* 0x00000088cbcc723e */ /* 0x000fe200000000ff */
[-C--:B------:R-:W-:Y:S01]  /*bbf0*/  FFMA R2, R117, R137.reuse, R2 ;  /* 0x0000008975027223 */ /* 0x080fe20000000002 */
[----:B------:R-:W-:Y:S01]  /*bc00*/  FMUL R117, R64, R64 ;  /* 0x0000004040757220 */ /* 0x000fe20000400000 */
[----:B-1----:R-:W-:Y:S02]  /*bc10*/  @P2 FADD R118, -R118, 1 ;  /* 0x3f80000076762421 */ /* 0x002fe40000000100 */
[-C--:B------:R-:W-:Y:S03]  /*bc20*/  FFMA R119, R2, R137.reuse, R119 ;  /* 0x0000008902777223 */ /* 0x080fe60000000077 */
[----:B------:R-:W-:Y:S01]  /*bc30*/  @P2 LOP3.LUT R116, R118, 0x80000000, R135, 0xb8, !PT ;  /* 0x8000000076742812 */ /* 0x000fe200078eb887 */
[-C--:B------:R-:W-:Y:S01]  /*bc40*/  FFMA R0, R119, R137.reuse, R0 ;  /* 0x0000008977007223 */ /* 0x080fe20000000000 */
[----:B------:R-:W-:Y:S01]  /*bc50*/  FSETP.GE.AND P2, PT, |R64|, 1.0029599666595458984, PT ;  /* 0x3f8060fe4000780b */ /* 0x000fe20003f46200 */
[----:B------:R-:W-:Y:S01]  /*bc60*/  FMUL R118, R7, 0.5 ;  /* 0x3f00000007767820 */ /* 0x000fe20000400000 */
[----:B------:R-:W-:Y:S01]  /*bc70*/  FADD R135, R65, 1 ;  /* 0x3f80000041877421 */ /* 0x000fe20000000000 */
[----:B------:R-:W-:Y:S01]  /*bc80*/  FFMA R3, R0, R137, R3 ;  /* 0x0000008900037223 */ /* 0x000fe20000000003 */
[----:B------:R-:W-:Y:S01]  /*bc90*/  FSEL R0, -R137, R120, P0 ;  /* 0x0000007889007208 */ /* 0x000fe20000000100 */
[----:B------:R-:W-:Y:S01]  /*bca0*/  FADD R116, R116, 1 ;  /* 0x3f80000074747421 */ /* 0x000fe20000000000 */
[----:B------:R-:W-:Y:S01]  /*bcb0*/  FSEL R117, |R64|, R117, P2 ;  /* 0x0000007540757208 */ /* 0x000fe20001000200 */
[----:B------:R-:W-:Y:S01]  /*bcc0*/  FMUL R118, R135, R118 ;  /* 0x0000007687767220 */ /* 0x000fe20000400000 */
[----:B------:R-:W-:Y:S01]  /*bcd0*/  FSEL R119, R139, 8.4834944573231041431e-05, P2 ;  /* 0x38b1e96a8b777808 */ /* 0x000fe20001000000 */
[----:B------:R-:W-:Y:S01]  /*bce0*/  FFMA R0, R3, R0, R0 ;  /* 0x0000000003007223 */ /* 0x000fe20000000000 */
[----:B------:R-:W-:Y:S02]  /*bcf0*/  FSEL R2, -R133, -0.00082130916416645050049, P2 ;  /* 0xba574d2085027808 */ /* 0x000fe40001000100 */
[----:B------:R-:W-:Y:S02]  /*bd00*/  FSEL R3, R128, 0.0052134888246655464172, P2 ;  /* 0x3baad5ea80037808 */ /* 0x000fe40001000000 */
[----:B------:R-:W-:Y:S01]  /*bd10*/  FSEL R4, -R132, -0.026868773624300956726, P2 ;  /* 0xbcdc1be784047808 */ /* 0x000fe20001000100 */
[----:B------:R-:W-:Y:S01]  /*bd20*/  FFMA R2, R119, R117, R2 ;  /* 0x0000007577027223 */ /* 0x000fe20000000002 */
[----:B------:R-:W-:Y:S02]  /*bd30*/  FSEL R7, R131, 0.11284004896879196167, P2 ;  /* 0x3de718af83077808 */ /* 0x000fe40001000000 */
[----:B------:R-:W-:Y:S01]  /*bd40*/  F2FP.F16.F32.PACK_AB R205, R118, R205 ;  /* 0x000000cd76cd723e */ /* 0x000fe200000000ff */
[-C--:B------:R-:W-:Y:S01]  /*bd50*/  FFMA R3, R2, R117.reuse, R3 ;  /* 0x0000007502037223 */ /* 0x080fe20000000003 */
[----:B------:R-:W-:Y:S01]  /*bd60*/  FSEL R2, R130, -0.37612664699554443359, P2 ;  /* 0xbec093ac82027808 */ /* 0x000fe20001000000 */
[----:B------:R-:W-:Y:S01]  /*bd70*/  FADD R118, R71, 1 ;  /* 0x3f80000047767421 */ /* 0x000fe20000000000 */
[----:B--2---:R-:W-:Y:S01]  /*bd80*/  @P1 FADD R71, -R68, 1 ;  /* 0x3f80000044471421 */ /* 0x004fe20000000100 */
[----:B------:R-:W-:Y:S01]  /*bd90*/  FFMA R4, R3, R117, R4 ;  /* 0x0000007503047223 */ /* 0x000fe20000000004 */
[----:B------:R-:W-:Y:S01]  /*bda0*/  FSEL R3, R129, 0.12837915122509002686, P2 ;  /* 0x3e0375d381037808 */ /* 0x000fe20001000000 */
[----:B------:R-:W-:Y:S01]  /*bdb0*/  FMUL R69, R118, R69 ;  /* 0x0000004576457220 */ /* 0x000fe20000400000 */
[----:B------:R-:W-:Y:S01]  /*bdc0*/  FMUL R68, R6, 0.5 ;  /* 0x3f00000006447820 */ /* 0x000fe20000400000 */
[----:B------:R-:W-:Y:S01]  /*bdd0*/  @P1 LOP3.LUT R115, R71, 0x80000000, R134, 0xb8, !PT ;  /* 0x8000000047731812 */ /* 0x000fe200078eb886 */
[-C--:B------:R-:W-:Y:S01]  /*bde0*/  FFMA R7, R4, R117.reuse, R7 ;  /* 0x0000007504077223 */ /* 0x080fe20000000007 */
[----:B------:R-:W-:Y:S01]  /*bdf0*/  FSEL R4, -R117, R64, P2 ;  /* 0x0000004075047208 */ /* 0x000fe20001000100 */
[----:B------:R-:W-:Y:S01]  /*be00*/  FMUL R207, R207, R68 ;  /* 0x00000044cfcf7220 */ /* 0x000fe20000400000 */
[----:B------:R-:W-:Y:S01]  /*be10*/  F2FP.F16.F32.PACK_AB R206, R69, R206 ;  /* 0x000000ce45ce723e */ /* 0x000fe200000000ff */
[-C--:B------:R-:W-:Y:S01]  /*be20*/  FFMA R2, R7, R117.reuse, R2 ;  /* 0x0000007507027223 */ /* 0x080fe20000000002 */
[----:B------:R-:W-:Y:S01]  /*be30*/  FMUL R7, R54, 0.70710676908493041992 ;  /* 0x3f3504f336077820 */ /* 0x000fe20000400000 */
[----:B------:R-:W-:Y:S01]  /*be40*/  FMUL R71, R11, 0.5 ;  /* 0x3f0000000b477820 */ /* 0x000fe20000400000 */
[----:B------:R-:W-:Y:S01]  /*be50*/  FADD R118, R76, 1 ;  /* 0x3f8000004c767421 */ /* 0x000fe20000000000 */
[----:B------:R-:W-:Y:S01]  /*be60*/  FFMA R3, R2, R117, R3 ;  /* 0x0000007502037223 */ /* 0x000fe20000000003 */
[C---:B------:R-:W-:Y:S01]  /*be70*/  FMUL R2, R7.reuse, R7 ;  /* 0x0000000707027220 */ /* 0x040fe20000400000 */
[----:B------:R-:W-:Y:S01]  /*be80*/  FSETP.GE.AND P1, PT, |R7|, 1.0029599666595458984, PT ;  /* 0x3f8060fe0700780b */ /* 0x000fe20003f26200 */
[----:B------:R-:W-:Y:S01]  /*be90*/  FMUL R70, R70, R71 ;  /* 0x0000004746467220 */ /* 0x000fe20000400000 */
[----:B------:R-:W-:Y:S01]  /*bea0*/  FFMA R4, R3, R4, R4 ;  /* 0x0000000403047223 */ /* 0x000fe20000000004 */
[----:B------:R-:W-:Y:S01]  /*beb0*/  HFMA2 R117, -RZ, RZ, 0, 9.5367431640625e-07 ;  /* 0x00000010ff757431 */ /* 0x000fe200000001ff */
[----:B------:R-:W-:Y:S01]  /*bec0*/  FSEL R6, |R7|, R2, P1 ;  /* 0x0000000207067208 */ /* 0x000fe20000800200 */
[----:B------:R-:W1:Y:S01]  /*bed0*/  @P0 MUFU.EX2 R68, R0 ;  /* 0x0000000000440308 */ /* 0x000e620000000800 */
[----:B------:R-:W-:Y:S02]  /*bee0*/  FSEL R69, R139, 8.4834944573231041431e-05, P1 ;  /* 0x38b1e96a8b457808 */ /* 0x000fe40000800000 */
[----:B------:R-:W-:Y:S02]  /*bef0*/  FSEL R2, -R133, -0.00082130916416645050049, P1 ;  /* 0xba574d2085027808 */ /* 0x000fe40000800100 */
[----:B------:R-:W-:Y:S02]  /*bf00*/  FSEL R3, R128, 0.0052134888246655464172, P1 ;  /* 0x3baad5ea80037808 */ /* 0x000fe40000800000 */
[----:B------:R-:W-:Y:S01]  /*bf10*/  FSEL R5, R131, 0.11284004896879196167, P1 ;  /* 0x3de718af83057808 */ /* 0x000fe20000800000 */
[-C--:B------:R-:W-:Y:S01]  /*bf20*/  FFMA R2, R69, R6.reuse, R2 ;  /* 0x0000000645027223 */ /* 0x080fe20000000002 */
[----:B------:R-:W-:Y:S01]  /*bf30*/  F2FP.F16.F32.PACK_AB R207, R70, R207 ;  /* 0x000000cf46cf723e */ /* 0x000fe200000000ff */
[----:B------:R-:W-:Y:S01]  /*bf40*/  FADD R70, R75, 1 ;  /* 0x3f8000004b467421 */ /* 0x000fe20000000000 */
[----:B------:R-:W-:Y:S01]  /*bf50*/  SEL R117, R117, 0xfffffff0, P6 ;  /* 0xfffffff075757807 */ /* 0x000fe20003000000 */
[-C--:B------:R-:W-:Y:S01]  /*bf60*/  FFMA R3, R2, R6.reuse, R3 ;  /* 0x0000000602037223 */ /* 0x080fe20000000003 */
[----:B------:R-:W-:Y:S01]  /*bf70*/  FSEL R2, -R132, -0.026868773624300956726, P1 ;  /* 0xbcdc1be784027808 */ /* 0x000fe20000800100 */
[----:B------:R-:W-:Y:S01]  /*bf80*/  FMUL R73, R70, R73 ;  /* 0x0000004946497220 */ /* 0x000fe20000400000 */
[----:B------:R-:W-:Y:S01]  /*bf90*/  FMUL R69, R8, 0.5 ;  /* 0x3f00000008457820 */ /* 0x000fe20000400000 */
[----:B------:R-:W2:Y:S01]  /*bfa0*/  @P2 MUFU.EX2 R70, R4 ;  /* 0x0000000400462308 */ /* 0x000ea20000000800 */
[----:B-1----:R-:W-:Y:S01]  /*bfb0*/  @P0 FADD R71, -R68, 1 ;  /* 0x3f80000044470421 */ /* 0x002fe20000000100 */
[-C--:B------:R-:W-:Y:S01]  /*bfc0*/  FFMA R2, R3, R6.reuse, R2 ;  /* 0x0000000603027223 */ /* 0x080fe20000000002 */
[----:B------:R-:W-:Y:S01]  /*bfd0*/  FSEL R3, R129, 0.12837915122509002686, P1 ;  /* 0x3e0375d381037808 */ /* 0x000fe20000800000 */
[----:B------:R-:W-:Y:S01]  /*bfe0*/  FMUL R69, R74, R69 ;  /* 0x000000454a457220 */ /* 0x000fe20000400000 */
[----:B------:R-:W-:Y:S01]  /*bff0*/  FMUL R75, R12, 0.5 ;  /* 0x3f0000000c4b7820 */ /* 0x000fe20000400000 */
[----:B------:R-:W-:Y:S01]  /*c000*/  @P0 LOP3.LUT R0, R71, 0x80000000, R120, 0xb8, !PT ;  /* 0x8000000047000812 */ /* 0x000fe200078eb878 */
[-C--:B------:R-:W-:Y:S01]  /*c010*/  FFMA R5, R2, R6.reuse, R5 ;  /* 0x0000000602057223 */ /* 0x080fe20000000005 */
[----:B------:R-:W-:Y:S01]  /*c020*/  FSEL R2, R130, -0.37612664699554443359, P1 ;  /* 0xbec093ac82027808 */ /* 0x000fe20000800000 */
[C---:B------:R-:W-:Y:S01]  /*c030*/  FMUL R8, R9.reuse, R9 ;  /* 0x0000000909087220 */ /* 0x040fe20000400000 */
[----:B------:R-:W-:Y:S01]  /*c040*/  FSETP.GE.AND P0, PT, |R9|, 1.0029599666595458984, PT ;  /* 0x3f8060fe0900780b */ /* 0x000fe20003f06200 */
[----:B------:R-:W-:Y:S01]  /*c050*/  FADD R120, R77, 1 ;  /* 0x3f8000004d787421 */ /* 0x000fe20000000000 */
[----:B------:R-:W-:Y:S01]  /*c060*/  F2FP.F16.F32.PACK_AB R72, R72, R69 ;  /* 0x000000454848723e */ /* 0x000fe200000000ff */
[----:B------:R-:W-:Y:S01]  /*c070*/  FFMA R2, R5, R6, R2 ;  /* 0x0000000605027223 */ /* 0x000fe20000000002 */
[----:B------:R-:W-:Y:S01]  /*c080*/  FSEL R12, |R9|, R8, P0 ;  /* 0x00000008090c7208 */ /* 0x000fe20000000200 */
[----:B------:R-:W-:Y:S01]  /*c090*/  FMUL R75, R118, R75 ;  /* 0x0000004b764b7220 */ /* 0x000fe20000400000 */
[----:B------:R-:W-:Y:S01]  /*c0a0*/  FSEL R68, R139, 8.4834944573231041431e-05, P0 ;  /* 0x38b1e96a8b447808 */ /* 0x000fe20000000000 */
[----:B------:R-:W-:Y:S01]  /*c0b0*/  FFMA R3, R2, R6, R3 ;  /* 0x0000000602037223 */ /* 0x000fe20000000003 */
[----:B------:R-:W-:Y:S01]  /*c0c0*/  FSEL R2, -R6, R7, P1 ;  /* 0x0000000706027208 */ /* 0x000fe20000800100 */
[----:B------:R-:W-:Y:S01]  /*c0d0*/  FMUL R71, R15, 0.5 ;  /* 0x3f0000000f477820 */ /* 0x000fe20000400000 */
[----:B------:R-:W-:Y:S01]  /*c0e0*/  FSEL R5, -R133, -0.00082130916416645050049, P0 ;  /* 0xba574d2085057808 */ /* 0x000fe20000000100 */
[----:B------:R-:W-:Y:S01]  /*c0f0*/  FMUL R69, R19, 0.5 ;  /* 0x3f00000013457820 */ /* 0x000fe20000400000 */
[----:B------:R-:W-:Y:S01]  /*c100*/  FSEL R6, R128, 0.0052134888246655464172, P0 ;  /* 0x3baad5ea80067808 */ /* 0x000fe20000000000 */
[----:B------:R-:W-:Y:S01]  /*c110*/  FFMA R2, R3, R2, R2 ;  /* 0x0000000203027223 */ /* 0x000fe20000000002 */
[----:B------:R-:W-:Y:S01]  /*c120*/  FSEL R3, -R132, -0.026868773624300956726, P0 ;  /* 0xbcdc1be784037808 */ /* 0x000fe20000000100 */
[-C--:B------:R-:W-:Y:S01]  /*c130*/  FFMA R5, R68, R12.reuse, R5 ;  /* 0x0000000c44057223 */ /* 0x080fe20000000005 */
[----:B------:R-:W-:Y:S01]  /*c140*/  FSEL R8, R131, 0.11284004896879196167, P0 ;  /* 0x3de718af83087808 */ /* 0x000fe20000000000 */
[----:B------:R-:W1:Y:S01]  /*c150*/  @P1 MUFU.EX2 R68, R2 ;  /* 0x0000000200441308 */ /* 0x000e620000000800 */
[----:B------:R-:W-:Y:S01]  /*c160*/  FMUL R76, R120, R71 ;  /* 0x00000047784c7220 */ /* 0x000fe20000400000 */
[----:B--2---:R-:W-:Y:S01]  /*c170*/  @P2 FADD R71, -R70, 1 ;  /* 0x3f80000046472421 */ /* 0x004fe20000000100 */
[----:B------:R-:W-:Y:S01]  /*c180*/  FFMA R6, R5, R12, R6 ;  /* 0x0000000c05067223 */ /* 0x000fe20000000006 */
[----:B------:R-:W-:Y:S01]  /*c190*/  FMUL R74, R13, 0.5 ;  /* 0x3f0000000d4a7820 */ /* 0x000fe20000400000 */
[----:B------:R-:W-:Y:S01]  /*c1a0*/  FADD R77, R78, 1 ;  /* 0x3f8000004e4d7421 */ /* 0x000fe20000000000 */
[----:B------:R-:W-:Y:S01]  /*c1b0*/  F2FP.F16.F32.PACK_AB R73, R76, R73 ;  /* 0x000000494c49723e */ /* 0x000fe200000000ff */
[----:B------:R-:W-:Y:S01]  /*c1c0*/  FADD R76, R79, 1 ;  /* 0x3f8000004f4c7421 */ /* 0x000fe20000000000 */
[----:B------:R-:W-:Y:S01]  /*c1d0*/  @P2 LOP3.LUT R4, R71, 0x80000000, R64, 0xb8, !PT ;  /* 0x8000000047042812 */ /* 0x000fe200078eb840 */
[----:B------:R-:W-:Y:S01]  /*c1e0*/  FMUL R74, R77, R74 ;  /* 0x0000004a4d4a7220 */ /* 0x000fe20000400000 */
[----:B------:R-:W-:Y:S01]  /*c1f0*/  ISETP.NE.AND P2, PT, R123, 0x3, PT ;  /* 0x000000037b00780c */ /* 0x000fe20003f45270 */
[-C--:B------:R-:W-:Y:S01]  /*c200*/  FFMA R3, R6, R12.reuse, R3 ;  /* 0x0000000c06037223 */ /* 0x080fe20000000003 */
[----:B------:R-:W-:Y:S01]  /*c210*/  FSEL R6, R129, 0.12837915122509002686, P0 ;  /* 0x3e0375d381067808 */ /* 0x000fe20000000000 */
[----:B------:R-:W-:Y:S01]  /*c220*/  FMUL R70, R76, R69 ;  /* 0x000000454c467220 */ /* 0x000fe20000400000 */
[----:B------:R-:W-:Y:S01]  /*c230*/  MOV R69, UR43 ;  /* 0x0000002b00457c02 */ /* 0x000fe20008000f00 */
[----:B------:R-:W-:Y:S01]  /*c240*/  FFMA R8, R3, R12, R8 ;  /* 0x0000000c03087223 */ /* 0x000fe20000000008 */
[----:B------:R-:W-:Y:S01]  /*c250*/  FSEL R3, R130, -0.37612664699554443359, P0 ;  /* 0xbec093ac82037808 */ /* 0x000fe20000000000 */
[----:B-1----:R-:W-:Y:S01]  /*c260*/  @P1 FADD R68, -R68, 1 ;  /* 0x3f80000044441421 */ /* 0x002fe20000000100 */
[----:B------:R-:W-:Y:S01]  /*c270*/  LEA R118, R69, R194, 0xd ;  /* 0x000000c245767211 */ /* 0x000fe200078e68ff */
[----:B------:R-:W-:Y:S01]  /*c280*/  FMUL R76, R16, 0.5 ;  /* 0x3f000000104c7820 */ /* 0x000fe20000400000 */
[----:B------:R-:W-:Y:S01]  /*c290*/  F2FP.F16.F32.PACK_AB R74, R74, R75 ;  /* 0x0000004b4a4a723e */ /* 0x000fe200000000ff */
[----:B------:R-:W-:Y:S01]  /*c2a0*/  FFMA R3, R8, R12, R3 ;  /* 0x0000000c08037223 */ /* 0x000fe20000000003 */
[----:B------:R-:W-:Y:S01]  /*c2b0*/  @P1 LOP3.LUT R2, R68, 0x80000000, R7, 0xb8, !PT ;  /* 0x8000000044021812 */ /* 0x000fe200078eb807 */
[----:B------:R-:W-:Y:S01]  /*c2c0*/  @!P2 NOP ;  /* 0x000000000000a918 */ /* 0x000fe20000000000 */
[----:B------:R-:W-:Y:S01]  /*c2d0*/  @!P2 IADD3 R201, PT, PT, R201, 0xd0, RZ ;  /* 0x000000d0c9c9a810 */ /* 0x000fe20007ffe0ff */
[C---:B------:R-:W-:Y:S01]  /*c2e0*/  FMUL R5, R10.reuse, R10 ;  /* 0x0000000a0a057220 */ /* 0x040fe20000400000 */
[----:B------:R-:W-:Y:S01]  /*c2f0*/  FSETP.GE.AND P1, PT, |R10|, 1.0029599666595458984, PT ;  /* 0x3f8060fe0a00780b */ /* 0x000fe20003f26200 */
[----:B------:R-:W-:Y:S01]  /*c300*/  FMUL R75, R14, 0.5 ;  /* 0x3f0000000e4b7820 */ /* 0x000fe20000400000 */
[----:B------:R-:W-:Y:S01]  /*c310*/  LEA R118, R118, UR41, 0x1 ;  /* 0x0000002976767c11 */ /* 0x000fe2000f8e08ff */
[----:B------:R-:W-:Y:S01]  /*c320*/  FFMA R6, R3, R12, R6 ;  /* 0x0000000c03067223 */ /* 0x000fe20000000006 */
[----:B------:R-:W-:Y:S01]  /*c330*/  FSEL R3, -R12, R9, P0 ;  /* 0x000000090c037208 */ /* 0x000fe20000000100 */
[----:B------:R-:W-:Y:S01]  /*c340*/  FMUL R75, R80, R75 ;  /* 0x0000004b504b7220 */ /* 0x000fe20000400000 */
[----:B------:R-:W-:Y:S01]  /*c350*/  @!P2 LOP3.LUT R201, R201, 0xfefffff8, RZ, 0xc0, !PT ;  /* 0xfefffff8c9c9a812 */ /* 0x000fe200078ec0ff */
[----:B------:R-:W-:Y:S01]  /*c360*/  FMUL R76, R81, R76 ;  /* 0x0000004c514c7220 */ /* 0x000fe20000400000 */
[----:B------:R-:W-:Y:S01]  /*c370*/  FSEL R11, |R10|, R5, P1 ;  /* 0x000000050a0b7208 */ /* 0x000fe20000800200 */
[----:B------:R-:W-:Y:S01]  /*c380*/  FMUL R71, R17, 0.5 ;  /* 0x3f00000011477820 */ /* 0x000fe20000400000 */
[----:B------:R-:W-:Y:S01]  /*c390*/  FSEL R68, R139, 8.4834944573231041431e-05, P1 ;  /* 0x38b1e96a8b447808 */ /* 0x000fe20000800000 */
[----:B------:R1:W-:Y:S01]  /*c3a0*/  @!P2 SYNCS.ARRIVE.TRANS64.RED.A1T0 RZ, [R201+URZ], RZ ;  /* 0x000000ffc9ffa9a7 */ /* 0x0003e200081004ff */
[----:B------:R-:W-:Y:S01]  /*c3b0*/  FSEL R5, -R133, -0.00082130916416645050049, P1 ;  /* 0xba574d2085057808 */ /* 0x000fe20000800100 */
[----:B------:R-:W-:Y:S01]  /*c3c0*/  STS.128 [R118+0x400], R204 ;  /* 0x000400cc76007388 */ /* 0x000fe20000000c00 */
[----:B------:R-:W-:Y:S01]  /*c3d0*/  F2FP.F16.F32.PACK_AB R75, R70, R75 ;  /* 0x0000004b464b723e */ /* 0x000fe200000000ff */
[----:B------:R-:W-:Y:S01]  /*c3e0*/  FFMA R3, R6, R3, R3 ;  /* 0x0000000306037223 */ /* 0x000fe20000000003 */
[----:B------:R-:W-:Y:S01]  /*c3f0*/  FSEL R6, R128, 0.0052134888246655464172, P1 ;  /* 0x3baad5ea80067808 */ /* 0x000fe20000800000 */
[----:B------:R-:W-:Y:S01]  /*c400*/  FADD R70, R83, 1 ;  /* 0x3f80000053467421 */ /* 0x000fe20000000000 */
[-C--:B------:R-:W-:Y:S01]  /*c410*/  IADD3 R69, PT, PT, R117, R118.reuse, RZ ;  /* 0x0000007675457210 */ /* 0x080fe20007ffe0ff */
[-C--:B------:R-:W-:Y:S01]  /*c420*/  FFMA R5, R68, R11.reuse, R5 ;  /* 0x0000000b44057223 */ /* 0x080fe20000000005 */
[----:B------:R-:W-:Y:S01]  /*c430*/  FSEL R7, -R132, -0.026868773624300956726, P1 ;  /* 0xbcdc1be784077808 */ /* 0x000fe20000800100 */
[----:B------:R-:W2:Y:S01]  /*c440*/  @P0 MUFU.EX2 R68, R3 ;  /* 0x0000000300440308 */ /* 0x000ea20000000800 */
[----:B------:R-:W-:Y:S01]  /*c450*/  FSEL R8, R129, 0.12837915122509002686, P1 ;  /* 0x3e0375d381087808 */ /* 0x000fe20000800000 */
[-C--:B------:R-:W-:Y:S01]  /*c460*/  FFMA R6, R5, R11.reuse, R6 ;  /* 0x0000000b05067223 */ /* 0x080fe20000000006 */
[----:B------:R-:W-:Y:S01]  /*c470*/  FSEL R5, R130, -0.37612664699554443359, P1 ;  /* 0xbec093ac82057808 */ /* 0x000fe20000800000 */
[----:B------:R3:W-:Y:S01]  /*c480*/  STS.128 [R69+0x400], R72 ;  /* 0x0004004845007388 */ /* 0x0007e20000000c00 */
[----:B------:R-:W-:Y:S01]  /*c490*/  LEA R120, R193, R118, 0x4 ;  /* 0x00000076c1787211 */ /* 0x000fe200078e20ff */
[----:B------:R-:W-:Y:S01]  /*c4a0*/  FFMA R7, R6, R11, R7 ;  /* 0x0000000b06077223 */ /* 0x000fe20000000007 */
[----:B------:R-:W-:Y:S01]  /*c4b0*/  FSEL R6, R131, 0.11284004896879196167, P1 ;  /* 0x3de718af83067808 */ /* 0x000fe20000800000 */
[----:B------:R-:W-:Y:S01]  /*c4c0*/  FMUL R12, R58, 0.70710676908493041992 ;  /* 0x3f3504f33a0c7820 */ /* 0x000fe20000400000 */
[----:B------:R-:W-:Y:S01]  /*c4d0*/  FMUL R71, R70, R71 ;  /* 0x0000004746477220 */ /* 0x000fe20000400000 */
[----:B------:R-:W-:Y:S01]  /*c4e0*/  FMUL R70, R18, 0.5 ;  /* 0x3f00000012467820 */ /* 0x000fe20000400000 */
[----:B------:R-:W-:Y:S01]  /*c4f0*/  FMUL R77, R23, 0.5 ;  /* 0x3f000000174d7820 */ /* 0x000fe20000400000 */
[-C--:B------:R-:W-:Y:S01]  /*c500*/  FFMA R6, R7, R11.reuse, R6 ;  /* 0x0000000b07067223 */ /* 0x080fe20000000006 */
[----:B------:R-:W-:Y:S01]  /*c510*/  FSEL R7, -R11, R10, P1 ;  /* 0x0000000a0b077208 */ /* 0x000fe20000800100 */
[----:B------:R-:W-:Y:S01]  /*c520*/  FMUL R78, R20, 0.5 ;  /* 0x3f000000144e7820 */ /* 0x000fe20000400000 */
[----:B------:R-:W-:Y:S01]  /*c530*/  F2FP.F16.F32.PACK_AB R76, R71, R76 ;  /* 0x0000004c474c723e */ /* 0x000fe200000000ff */
[----:B------:R-:W-:Y:S01]  /*c540*/  FFMA R5, R6, R11, R5 ;  /* 0x0000000b06057223 */ /* 0x000fe20000000005 */
[----:B--2---:R-:W-:Y:S01]  /*c550*/  @P0 FADD R68, -R68, 1 ;  /* 0x3f80000044440421 */ /* 0x004fe20000000100 */
[----:B------:R-:W-:Y:S01]  /*c560*/  FMUL R77, R84, R77 ;  /* 0x0000004d544d7220 */ /* 0x000fe20000400000 */
[----:B------:R-:W-:Y:S01]  /*c570*/  FADD R71, R86, 1 ;  /* 0x3f80000056477421 */ /* 0x000fe20000000000 */
[----:B------:R-:W-:Y:S01]  /*c580*/  FFMA R8, R5, R11, R8 ;  /* 0x0000000b05087223 */ /* 0x000fe20000000008 */
[----:B------:R-:W-:Y:S01]  /*c590*/  FMUL R11, R57, 0.70710676908493041992 ;  /* 0x3f3504f3390b7820 */ /* 0x000fe20000400000 */
[----:B------:R-:W-:Y:S01]  /*c5a0*/  @P0 LOP3.LUT R3, R68, 0x80000000, R9, 0xb8, !PT ;  /* 0x8000000044030812 */ /* 0x000fe200078eb809 */
[----:B------:R-:W-:Y:S01]  /*c5b0*/  FMUL R78, R71, R78 ;  /* 0x0000004e474e7220 */ /* 0x000fe20000400000 */
[----:B------:R-:W-:Y:S01]  /*c5c0*/  FMUL R79, R22, 0.5 ;  /* 0x3f000000164f7820 */ /* 0x000fe20000400000 */
[C---:B------:R-:W-:Y:S01]  /*c5d0*/  FMUL R6, R11.reuse, R11 ;  /* 0x0000000b0b067220 */ /* 0x040fe20000400000 */
[----:B------:R-:W-:Y:S01]  /*c5e0*/  FSETP.GE.AND P0, PT, |R11|, 1.0029599666595458984, PT ;  /* 0x3f8060fe0b00780b */ /* 0x000fe20003f06200 */
[----:B------:R-:W-:Y:S01]  /*c5f0*/  FMUL R71, R21, 0.5 ;  /* 0x3f00000015477820 */ /* 0x000fe20000400000 */
[----:B------:R-:W-:Y:S01]  /*c600*/  FADD R80, R101, 1 ;  /* 0x3f80000065507421 */ /* 0x000fe20000000000 */
[----:B------:R-:W-:Y:S01]  /*c610*/  FMUL R83, R51, 0.5 ;  /* 0x3f00000033537820 */ /* 0x000fe20000400000 */
[----:B------:R-:W-:Y:S01]  /*c620*/  FSEL R14, |R11|, R6, P0 ;  /* 0x000000060b0e7208 */ /* 0x000fe20000000200 */
[----:B------:R-:W-:Y:S01]  /*c630*/  FADD R84, R113, 1 ;  /* 0x3f80000071547421 */ /* 0x000fe20000000000 */
[----:B------:R-:W-:Y:S01]  /*c640*/  FSEL R68, R139, 8.4834944573231041431e-05, P0 ;  /* 0x38b1e96a8b447808 */ /* 0x000fe20000000000 */
[----:B------:R-:W-:Y:S01]  /*c650*/  FMUL R81, R42, 0.5 ;  /* 0x3f0000002a517820 */ /* 0x000fe20000400000 */
[----:B------:R-:W-:Y:S01]  /*c660*/  FSEL R5, -R133, -0.00082130916416645050049, P0 ;  /* 0xba574d2085057808 */ /* 0x000fe20000000100 */
[----:B------:R-:W-:Y:S01]  /*c670*/  FFMA R7, R8, R7, R7 ;  /* 0x0000000708077223 */ /* 0x000fe20000000007 */
[----:B------:R-:W-:Y:S01]  /*c680*/  FSEL R6, R128, 0.0052134888246655464172, P0 ;  /* 0x3baad5ea80067808 */ /* 0x000fe20000000000 */
[----:B---3--:R-:W-:Y:S01]  /*c690*/  FADD R72, R85, 1 ;  /* 0x3f80000055487421 */ /* 0x008fe20000000000 */
[----:B------:R-:W-:Y:S01]  /*c6a0*/  FSEL R8, R131, 0.11284004896879196167, P0 ;  /* 0x3de718af83087808 */ /* 0x000fe20000000000 */
[----:B------:R-:W2:Y:S01]  /*c6b0*/  @P1 MUFU.EX2 R69, R7 ;  /* 0x0000000700451308 */ /* 0x000ea20000000800 */
[----:B------:R-:W-:Y:S01]  /*c6c0*/  FFMA R5, R68, R14, R5 ;  /* 0x0000000e44057223 */ /* 0x000fe20000000005 */
[----:B------:R-:W-:Y:S01]  /*c6d0*/  FADD R73, R82, 1 ;  /* 0x3f80000052497421 */ /* 0x000fe20000000000 */
[----:B------:R-:W-:Y:S01]  /*c6e0*/  FMUL R9, R12, R12 ;  /* 0x0000000c0c097220 */ /* 0x000fe20000400000 */
[----:B------:R-:W-:Y:S01]  /*c6f0*/  FMUL R71, R72, R71 ;  /* 0x0000004748477220 */ /* 0x000fe20000400000 */
[----:B------:R-:W-:Y:S01]  /*c700*/  FFMA R6, R5, R14, R6 ;  /* 0x0000000e05067223 */ /* 0x000fe20000000006 */
[----:B------:R-:W-:Y:S01]  /*c710*/  FSEL R5, -R132, -0.026868773624300956726, P0 ;  /* 0xbcdc1be784057808 */ /* 0x000fe20000000100 */
[----:B------:R-:W-:Y:S01]  /*c720*/  FMUL R68, R73, R70 ;  /* 0x0000004649447220 */ /* 0x000fe20000400000 */
[----:B------:R-:W-:Y:S01]  /*c730*/  FADD R70, R87, 1 ;  /* 0x3f80000057467421 */ /* 0x000fe20000000000 */
[----:B------:R-:W-:Y:S01]  /*c740*/  F2FP.F16.F32.PACK_AB R78, R71, R78 ;  /* 0x0000004e474e723e */ /* 0x000fe200000000ff */
[----:B------:R-:W-:Y:S01]  /*c750*/  FMUL R83, R84, R83 ;  /* 0x0000005354537220 */ /* 0x000fe20000400000 */
[----:B------:R-:W-:Y:S01]  /*c760*/  FFMA R5, R6, R14, R5 ;  /* 0x0000000e06057223 */ /* 0x000fe20000000005 */
[----:B------:R-:W-:Y:S01]  /*c770*/  FSEL R6, R129, 0.12837915122509002686, P0 ;  /* 0x3e0375d381067808 */ /* 0x000fe20000000000 */
[----:B------:R-:W-:Y:S01]  /*c780*/  FMUL R79, R70, R79 ;  /* 0x0000004f464f7220 */ /* 0x000fe20000400000 */
[----:B------:R-:W-:Y:S01]  /*c790*/  F2FP.F16.F32.PACK_AB R77, R77, R68 ;  /* 0x000000444d4d723e */ /* 0x000fe200000000ff */
[-C--:B------:R-:W-:Y:S01]  /*c7a0*/  FFMA R8, R5, R14.reuse, R8 ;  /* 0x0000000e05087223 */ /* 0x080fe20000000008 */
[----:B------:R-:W-:Y:S01]  /*c7b0*/  FSEL R5, R130, -0.37612664699554443359, P0 ;  /* 0xbec093ac82057808 */ /* 0x000fe20000000000 */
[----:B--2---:R-:W-:Y:S01]  /*c7c0*/  @P1 FADD R69, -R69, 1 ;  /* 0x3f80000045451421 */ /* 0x004fe20000000100 */
[----:B------:R-:W-:Y:S01]  /*c7d0*/  FMUL R81, R106, R81 ;  /* 0x000000516a517220 */ /* 0x000fe20000400000 */
[----:B------:R-:W-:Y:S01]  /*c7e0*/  FMUL R70, R27, 0.5 ;  /* 0x3f0000001b467820 */ /* 0x000fe20000400000 */
[----:B------:R-:W-:Y:S01]  /*c7f0*/  FADD R71, R90, 1 ;  /* 0x3f8000005a477421 */ /* 0x000fe20000000000 */
[----:B------:R-:W-:Y:S01]  /*c800*/  FFMA R5, R8, R14, R5 ;  /* 0x0000000e08057223 */ /* 0x000fe20000000005 */
[----:B------:R-:W-:Y:S01]  /*c810*/  @P1 LOP3.LUT R7, R69, 0x80000000, R10, 0xb8, !PT ;  /* 0x8000000045071812 */ /* 0x000fe200078eb80a */
[----:B------:R-:W-:Y:S01]  /*c820*/  FMUL R70, R89, R70 ;  /* 0x0000004659467220 */ /* 0x000fe20000400000 */
[----:B------:R-:W-:Y:S01]  /*c830*/  FSETP.GE.AND P1, PT, |R12|, 1.0029599666595458984, PT ;  /* 0x3f8060fe0c00780b */ /* 0x000fe20003f26200 */
[----:B------:R-:W-:Y:S01]  /*c840*/  FFMA R6, R5, R14, R6 ;  /* 0x0000000e05067223 */ /* 0x000fe20000000006 */
[----:B------:R-:W-:Y:S01]  /*c850*/  FSEL R5, -R14, R11, P0 ;  /* 0x0000000b0e057208 */ /* 0x000fe20000000100 */
[----:B------:R-:W-:Y:S01]  /*c860*/  FADD R74, R91, 1 ;  /* 0x3f8000005b4a7421 */ /* 0x000fe20000000000 */
[----:B------:R-:W-:Y:S01]  /*c870*/  FSEL R15, |R12|, R9, P1 ;  /* 0x000000090c0f7208 */ /* 0x000fe20000800200 */
[----:B------:R-:W-:Y:S01]  /*c880*/  FMUL R73, R26, 0.5 ;  /* 0x3f0000001a497820 */ /* 0x000fe20000400000 */
[----:B------:R-:W-:Y:S01]  /*c890*/  FSEL R69, R139, 8.4834944573231041431e-05, P1 ;  /* 0x38b1e96a8b457808 */ /* 0x000fe20000800000 */
[----:B------:R-:W-:Y:S01]  /*c8a0*/  FMUL R75, R30, 0.5 ;  /* 0x3f0000001e4b7820 */ /* 0x000fe20000400000 */
[----:B------:R-:W-:Y:S01]  /*c8b0*/  FSEL R8, -R133, -0.00082130916416645050049, P1 ;  /* 0xba574d2085087808 */ /* 0x000fe20000800100 */
[----:B------:R-:W-:Y:S01]  /*c8c0*/  FMUL R73, R92, R73 ;  /* 0x000000495c497220 */ /* 0x000fe20000400000 */
[----:B------:R-:W-:Y:S01]  /*c8d0*/  FSEL R9, R128, 0.0052134888246655464172, P1 ;  /* 0x3baad5ea80097808 */ /* 0x000fe20000800000 */
[----:B------:R-:W-:Y:S01]  /*c8e0*/  FFMA R5, R6, R5, R5 ;  /* 0x0000000506057223 */ /* 0x000fe20000000005 */
[----:B------:R-:W-:Y:S01]  /*c8f0*/  FSEL R6, -R132, -0.026868773624300956726, P1 ;  /* 0xbcdc1be784067808 */ /* 0x000fe20000800100 */
[----:B------:R-:W-:Y:S01]  /*c900*/  FFMA R8, R69, R15, R8 ;  /* 0x0000000f45087223 */ /* 0x000fe20000000008 */
[----:B------:R-:W-:Y:S01]  /*c910*/  F2FP.F16.F32.PACK_AB R79, R70, R79 ;  /* 0x0000004f464f723e */ /* 0x000fe200000000ff */
[----:B------:R-:W2:Y:S01]  /*c920*/  @P0 MUFU.EX2 R68, R5 ;  /* 0x0000000500440308 */ /* 0x000ea20000000800 */
[----:B------:R-:W-:Y:S01]  /*c930*/  FMUL R69, R24, 0.5 ;  /* 0x3f00000018457820 */ /* 0x000fe20000400000 */
[----:B------:R-:W-:Y:S01]  /*c940*/  FFMA R9, R8, R15, R9 ;  /* 0x0000000f08097223 */ /* 0x000fe20000000009 */
[----:B------:R-:W-:Y:S01]  /*c950*/  FSEL R8, R130, -0.37612664699554443359, P1 ;  /* 0xbec093ac82087808 */ /* 0x000fe20000800000 */
[----:B------:R-:W-:Y:S01]  /*c960*/  FMUL R70, R25, 0.5 ;  /* 0x3f00000019467820 */ /* 0x000fe20000400000 */
[----:B------:R-:W-:Y:S01]  /*c970*/  FMUL R69, R88, R69 ;  /* 0x0000004558457220 */ /* 0x000fe20000400000 */
[----:B------:R-:W-:Y:S01]  /*c980*/  FFMA R6, R9, R15, R6 ;  /* 0x0000000f09067223 */ /* 0x000fe20000000006 */
[----:B------:R-:W-:Y:S01]  /*c990*/  FSEL R9, R131, 0.11284004896879196167, P1 ;  /* 0x3de718af83097808 */ /* 0x000fe20000800000 */
[----:B------:R-:W-:Y:S01]  /*c9a0*/  FMUL R70, R71, R70 ;  /* 0x0000004647467220 */ /* 0x000fe20000400000 */
[----:B------:R3:W-:Y:S01]  /*c9b0*/  STS.128 [R120+0x400], R76 ;  /* 0x0004004c78007388 */ /* 0x0007e20000000c00 */
[----:B------:R-:W-:Y:S01]  /*c9c0*/  FMUL R75, R94, R75 ;  /* 0x0000004b5e4b7220 */ /* 0x000fe20000400000 */
[----:B------:R-:W-:Y:S01]  /*c9d0*/  FMUL R71, R28, 0.5 ;  /* 0x3f0000001c477820 */ /* 0x000fe20000400000 */
[----:B------:R-:W-:Y:S01]  /*c9e0*/  FFMA R9, R6, R15, R9 ;  /* 0x0000000f06097223 */ /* 0x000fe20000000009 */
[----:B------:R-:W-:Y:S01]  /*c9f0*/  F2FP.F16.F32.PACK_AB R72, R70, R69 ;  /* 0x000000454648723e */ /* 0x000fe200000000ff */
[----:B------:R-:W-:Y:S01]  /*ca00*/  FMUL R13, R63, 0.70710676908493041992 ;  /* 0x3f3504f33f0d7820 */ /* 0x000fe20000400000 */
[----:B------:R-:W-:Y:S01]  /*ca10*/  FSEL R6, -R15, R12, P1 ;  /* 0x0000000c0f067208 */ /* 0x000fe20000800100 */
[-C--:B------:R-:W-:Y:S01]  /*ca20*/  FFMA R8, R9, R15.reuse, R8 ;  /* 0x0000000f09087223 */ /* 0x080fe20000000008 */
[----:B------:R-:W-:Y:S01]  /*ca30*/  FSEL R9, R129, 0.12837915122509002686, P1 ;  /* 0x3e0375d381097808 */ /* 0x000fe20000800000 */
[----:B--2---:R-:W-:Y:S01]  /*ca40*/  @P0 FADD R70, -R68, 1 ;  /* 0x3f80000044460421 */ /* 0x004fe20000000100 */
[----:B------:R-:W-:Y:S01]  /*ca50*/  FMUL R69, R31, 0.5 ;  /* 0x3f0000001f457820 */ /* 0x000fe20000400000 */
[----:B------:R-:W-:Y:S01]  /*ca60*/  FADD R82, R103, 1 ;  /* 0x3f80000067527421 */ /* 0x000fe20000000000 */
[----:B------:R-:W-:Y:S01]  /*ca70*/  FMUL R84, R49, 0.5 ;  /* 0x3f00000031547820 */ /* 0x000fe20000400000 */
[----:B------:R-:W-:Y:S01]  /*ca80*/  FFMA R9, R8, R15, R9 ;  /* 0x0000000f08097223 */ /* 0x000fe20000000009 */
[----:B------:R-:W-:Y:S01]  /*ca90*/  @P0 LOP3.LUT R5, R70, 0x80000000, R11, 0xb8, !PT ;  /* 0x8000000046050812 */ /* 0x000fe200078eb80b */
[C---:B------:R-:W-:Y:S01]  /*caa0*/  FMUL R8, R13.reuse, R13 ;  /* 0x0000000d0d087220 */ /* 0x040fe20000400000 */
[----:B------:R-:W-:Y:S01]  /*cab0*/  FSETP.GE.AND P0, PT, |R13|, 1.0029599666595458984, PT ;  /* 0x3f8060fe0d00780b */ /* 0x000fe20003f06200 */
[----:B------:R-:W-:Y:S01]  /*cac0*/  FFMA R6, R9, R6, R6 ;  /* 0x0000000609067223 */ /* 0x000fe20000000006 */
[----:B------:R-:W-:Y:S01]  /*cad0*/  FMUL R68, R74, R69 ;  /* 0x000000454a447220 */ /* 0x000fe20000400000 */
[----:B------:R-:W-:Y:S01]  /*cae0*/  FMUL R74, R29, 0.5 ;  /* 0x3f0000001d4a7820 */ /* 0x000fe20000400000 */
[----:B------:R-:W-:Y:S01]  /*caf0*/  FSEL R15, |R13|, R8, P0 ;  /* 0x000000080d0f7208 */ /* 0x000fe20000000200 */
[----:B------:R-:W-:Y:S01]  /*cb00*/  FMUL R85, R55, 0.5 ;  /* 0x3f00000037557820 */ /* 0x000fe20000400000 */
[----:B------:R-:W-:Y:S01]  /*cb10*/  FSEL R69, R139, 8.4834944573231041431e-05, P0 ;  /* 0x38b1e96a8b457808 */ /* 0x000fe20000000000 */
[----:B------:R-:W-:Y:S01]  /*cb20*/  FMUL R74, R95, R74 ;  /* 0x0000004a5f4a7220 */ /* 0x000fe20000400000 */
[----:B------:R-:W-:Y:S01]  /*cb30*/  FSEL R8, -R133, -0.00082130916416645050049, P0 ;  /* 0xba574d2085087808 */ /* 0x000fe20000000100 */
[----:B------:R-:W2:Y:S01]  /*cb40*/  @P1 MUFU.EX2 R70, R6 ;  /* 0x0000000600461308 */ /* 0x000ea20000000800 */
[----:B------:R-:W-:Y:S01]  /*cb50*/  FSEL R9, R128, 0.0052134888246655464172, P0 ;  /* 0x3baad5ea80097808 */ /* 0x000fe20000000000 */
[----:B------:R-:W-:Y:S01]  /*cb60*/  FADD R86, R115, 1 ;  /* 0x3f80000073567421 */ /* 0x000fe20000000000 */
[----:B------:R-:W-:Y:S01]  /*cb70*/  FSEL R10, -R132, -0.026868773624300956726, P0 ;  /* 0xbcdc1be7840a7808 */ /* 0x000fe20000000100 */
[----:B------:R-:W-:Y:S01]  /*cb80*/  FFMA R8, R69, R15, R8 ;  /* 0x0000000f45087223 */ /* 0x000fe20000000008 */
[----:B------:R-:W-:Y:S01]  /*cb90*/  FSEL R11, R131, 0.11284004896879196167, P0 ;  /* 0x3de718af830b7808 */ /* 0x000fe20000000000 */
[----:B---3--:R-:W-:Y:S01]  /*cba0*/  FADD R76, R93, 1 ;  /* 0x3f8000005d4c7421 */ /* 0x008fe20000000000 */
[----:B------:R-:W-:Y:S01]  /*cbb0*/  F2FP.F16.F32.PACK_AB R73, R68, R73 ;  /* 0x000000494449723e */ /* 0x000fe200000000ff */
[----:B------:R-:W-:Y:S01]  /*cbc0*/  FFMA R9, R8, R15, R9 ;  /* 0x0000000f08097223 */ /* 0x000fe20000000009 */
[----:B------:R-:W-:Y:S01]  /*cbd0*/  FSEL R8, R130, -0.37612664699554443359, P0 ;  /* 0xbec093ac82087808 */ /* 0x000fe20000000000 */
[----:B------:R-:W-:Y:S01]  /*cbe0*/  FMUL R71, R76, R71 ;  /* 0x000000474c477220 */ /* 0x000fe20000400000 */
[----:B------:R-:W-:Y:S01]  /*cbf0*/  IADD3 R120, PT, PT, R117, R120, RZ ;  /* 0x0000007875787210 */ /* 0x000fe20007ffe0ff */
[----:B------:R-:W-:Y:S01]  /*cc00*/  FFMA R10, R9, R15, R10 ;  /* 0x0000000f090a7223 */ /* 0x000fe2000000000a */
[----:B------:R-:W-:Y:S01]  /*cc10*/  FSEL R9, R129, 0.12837915122509002686, P0 ;  /* 0x3e0375d381097808 */ /* 0x000fe20000000000 */
[----:B------:R-:W-:Y:S01]  /*cc20*/  FMUL R14, R60, 0.70710676908493041992 ;  /* 0x3f3504f33c0e7820 */ /* 0x000fe20000400000 */
[----:B------:R-:W-:Y:S01]  /*cc30*/  F2FP.F16.F32.PACK_AB R74, R74, R71 ;  /* 0x000000474a4a723e */ /* 0x000fe200000000ff */
[----:B------:R-:W-:Y:S01]  /*cc40*/  FFMA R11, R10, R15, R11 ;  /* 0x0000000f0a0b7223 */ /* 0x000fe2000000000b */
[----:B--2---:R-:W-:Y:S01]  /*cc50*/  @P1 FADD R69, -R70, 1 ;  /* 0x3f80000046451421 */ /* 0x004fe20000000100 */
[----:B------:R-:W-:Y:S01]  /*cc60*/  FADD R76, R97, 1 ;  /* 0x3f800000614c7421 */ /* 0x000fe20000000000 */
[----:B------:R-:W-:Y:S01]  /*cc70*/  FMUL R86, R86, R85 ;  /* 0x0000005556567220 */ /* 0x000fe20000400000 */
[-C--:B------:R-:W-:Y:S01]  /*cc80*/  FFMA R8, R11, R15.reuse, R8 ;  /* 0x0000000f0b087223 */ /* 0x080fe20000000008 */
[----:B------:R-:W-:Y:S01]  /*cc90*/  FMUL R68, R35, 0.5 ;  /* 0x3f00000023447820 */ /* 0x000fe20000400000 */
[----:B------:R-:W-:Y:S01]  /*cca0*/  @P1 LOP3.LUT R6, R69, 0x80000000, R12, 0xb8, !PT ;  /* 0x8000000045061812 */ /* 0x000fe200078eb80c */
[C---:B------:R-:W-:Y:S01]  /*ccb0*/  FMUL R11, R14.reuse, R14 ;  /* 0x0000000e0e0b7220 */ /* 0x040fe20000400000 */
[----:B------:R-:W-:Y:S01]  /*ccc0*/  FSETP.GE.AND P1, PT, |R14|, 1.0029599666595458984, PT ;  /* 0x3f8060fe0e00780b */ /* 0x000fe20003f26200 */
[----:B------:R-:W-:Y:S01]  /*ccd0*/  FADD R71, R96, 1 ;  /* 0x3f80000060477421 */ /* 0x000fe20000000000 */
[----:B------:R-:W-:Y:S01]  /*cce0*/  FFMA R9, R8, R15, R9 ;  /* 0x0000000f08097223 */ /* 0x000fe20000000009 */
[----:B------:R-:W-:Y:S01]  /*ccf0*/  FSEL R8, -R15, R13, P0 ;  /* 0x0000000d0f087208 */ /* 0x000fe20000000100 */
[----:B------:R-:W-:Y:S01]  /*cd00*/  FMUL R70, R32, 0.5 ;  /* 0x3f00000020467820 */ /* 0x000fe20000400000 */
[----:B------:R-:W-:Y:S01]  /*cd10*/  FSEL R11, |R14|, R11, P1 ;  /* 0x0000000b0e0b7208 */ /* 0x000fe20000800200 */
[----:B------:R-:W-:Y:S01]  /*cd20*/  FMUL R68, R71, R68 ;  /* 0x0000004447447220 */ /* 0x000fe20000400000 */
[----:B------:R-:W-:Y:S01]  /*cd30*/  FSEL R69, R139, 8.4834944573231041431e-05, P1 ;  /* 0x38b1e96a8b457808 */ /* 0x000fe20000800000 */
[----:B------:R-:W-:Y:S01]  /*cd40*/  FMUL R71, R33, 0.5 ;  /* 0x3f00000021477820 */ /* 0x000fe20000400000 */
[----:B------:R-:W-:Y:S01]  /*cd50*/  FSEL R10, -R133, -0.00082130916416645050049, P1 ;  /* 0xba574d20850a7808 */ /* 0x000fe20000800100 */
[----:B------:R-:W-:Y:S01]  /*cd60*/  FFMA R8, R9, R8, R8 ;  /* 0x0000000809087223 */ /* 0x000fe20000000008 */
[----:B------:R-:W-:Y:S01]  /*cd70*/  FSEL R9, R128, 0.0052134888246655464172, P1 ;  /* 0x3baad5ea80097808 */ /* 0x000fe20000800000 */
[----:B------:R-:W-:Y:S01]  /*cd80*/  FMUL R71, R76, R71 ;  /* 0x000000474c477220 */ /* 0x000fe20000400000 */
[----:B------:R-:W-:Y:S01]  /*cd90*/  F2FP.F16.F32.PACK_AB R75, R68, R75 ;  /* 0x0000004b444b723e */ /* 0x000fe200000000ff */
[-C--:B------:R-:W-:Y:S01]  /*cda0*/  FFMA R10, R69, R11.reuse, R10 ;  /* 0x0000000b450a7223 */ /* 0x080fe2000000000a */
[----:B------:R-:W-:Y:S01]  /*cdb0*/  FSEL R12, -R132, -0.026868773624300956726, P1 ;  /* 0xbcdc1be7840c7808 */ /* 0x000fe20000800100 */
[----:B------:R-:W2:Y:S01]  /*cdc0*/  @P0 MUFU.EX2 R68, R8 ;  /* 0x0000000800440308 */ /* 0x000ea20000000800 */
[----:B------:R-:W-:Y:S01]  /*cdd0*/  FMUL R15, R61, 0.70710676908493041992 ;  /* 0x3f3504f33d0f7820 */ /* 0x000fe20000400000 */
[-C--:B------:R-:W-:Y:S01]  /*cde0*/  FFMA R9, R10, R11.reuse, R9 ;  /* 0x0000000b0a097223 */ /* 0x080fe20000000009 */
[----:B------:R-:W-:Y:S01]  /*cdf0*/  FSEL R10, R130, -0.37612664699554443359, P1 ;  /* 0xbec093ac820a7808 */ /* 0x000fe20000800000 */
[----:B------:R-:W-:Y:S01]  /*ce00*/  FADD R77, R98, 1 ;  /* 0x3f800000624d7421 */ /* 0x000fe20000000000 */
[----:B------:R-:W-:Y:S01]  /*ce10*/  FMUL R69, R34, 0.5 ;  /* 0x3f00000022457820 */ /* 0x000fe20000400000 */
[-C--:B------:R-:W-:Y:S01]  /*ce20*/  FFMA R12, R9, R11.reuse, R12 ;  /* 0x0000000b090c7223 */ /* 0x080fe2000000000c */
[----:B------:R-:W-:Y:S01]  /*ce30*/  FSEL R9, R131, 0.11284004896879196167, P1 ;  /* 0x3de718af83097808 */ /* 0x000fe20000800000 */
[----:B------:R-:W-:Y:S01]  /*ce40*/  FMUL R70, R77, R70 ;  /* 0x000000464d467220 */ /* 0x000fe20000400000 */
[----:B------:R1:W-:Y:S01]  /*ce50*/  STS.128 [R120+0x400], R72 ;  /* 0x0004004878007388 */ /* 0x0003e20000000c00 */
[----:B------:R-:W-:Y:S01]  /*ce60*/  FMUL R77, R39, 0.5 ;  /* 0x3f000000274d7820 */ /* 0x000fe20000400000 */
[----:B------:R-:W-:Y:S01]  /*ce70*/  FADD R78, R99, 1 ;  /* 0x3f800000634e7421 */ /* 0x000fe20000000000 */
[----:B------:R-:W-:Y:S01]  /*ce80*/  FFMA R9, R12, R11, R9 ;  /* 0x0000000b0c097223 */ /* 0x000fe20000000009 */
[----:B------:R-:W-:Y:S01]  /*ce90*/  FSEL R12, -R11, R14, P1 ;  /* 0x0000000e0b0c7208 */ /* 0x000fe20000800100 */
[----:B------:R-:W-:Y:S01]  /*cea0*/  FMUL R80, R80, R77 ;  /* 0x0000004d50507220 */ /* 0x000fe20000400000 */
[----:B------:R-:W-:Y:S01]  /*ceb0*/  F2FP.F16.F32.PACK_AB R76, R71, R70 ;  /* 0x00000046474c723e */ /* 0x000fe200000000ff */
[----:B------:R-:W-:Y:S01]  /*cec0*/  FFMA R10, R9, R11, R10 ;  /* 0x0000000b090a7223 */ /* 0x000fe2000000000a */
[----:B------:R-:W-:Y:S01]  /*ced0*/  FSEL R9, R129, 0.12837915122509002686, P1 ;  /* 0x3e0375d381097808 */ /* 0x000fe20000800000 */
[----:B--2---:R-:W-:Y:S01]  /*cee0*/  @P0 FADD R68, -R68, 1 ;  /* 0x3f80000044440421 */ /* 0x004fe20000000100 */
[----:B------:R-:W-:Y:S01]  /*cef0*/  FMUL R69, R78, R69 ;  /* 0x000000454e457220 */ /* 0x000fe20000400000 */
[----:B------:R-:W-:Y:S01]  /*cf00*/  FMUL R78, R36, 0.5 ;  /* 0x3f000000244e7820 */ /* 0x000fe20000400000 */
[----:B------:R-:W-:Y:S01]  /*cf10*/  FADD R71, R100, 1 ;  /* 0x3f80000064477421 */ /* 0x000fe20000000000 */
[----:B------:R-:W-:Y:S01]  /*cf20*/  FFMA R9, R10, R11, R9 ;  /* 0x0000000b0a097223 */ /* 0x000fe20000000009 */
[----:B------:R-:W-:Y:S01]  /*cf30*/  @P0 LOP3.LUT R8, R68, 0x80000000, R13, 0xb8, !PT ;  /* 0x8000000044080812 */ /* 0x000fe200078eb80d */
[C---:B------:R-:W-:Y:S01]  /*cf40*/  FMUL R10, R15.reuse, R15 ;  /* 0x0000000f0f0a7220 */ /* 0x040fe20000400000 */
[----:B------:R-:W-:Y:S01]  /*cf50*/  FSETP.GE.AND P0, PT, |R15|, 1.0029599666595458984, PT ;  /* 0x3f8060fe0f00780b */ /* 0x000fe20003f06200 */
[----:B------:R-:W-:Y:S01]  /*cf60*/  FFMA R12, R9, R12, R12 ;  /* 0x0000000c090c7223 */ /* 0x000fe2000000000c */
[----:B------:R-:W-:Y:S01]  /*cf70*/  F2FP.F16.F32.PACK_AB R77, R80, R69 ;  /* 0x00000045504d723e */ /* 0x000fe200000000ff */
[----:B------:R-:W-:Y:S01]  /*cf80*/  FMUL R78, R71, R78 ;  /* 0x0000004e474e7220 */ /* 0x000fe20000400000 */
[----:B------:R-:W-:Y:S01]  /*cf90*/  FSEL R16, |R15|, R10, P0 ;  /* 0x0000000a0f107208 */ /* 0x000fe20000000200 */
[----:B------:R-:W-:Y:S01]  /*cfa0*/  FMUL R80, R38, 0.5 ;  /* 0x3f00000026507820 */ /* 0x000fe20000400000 */
[----:B------:R-:W-:Y:S01]  /*cfb0*/  FSEL R68, R139, 8.4834944573231041431e-05, P0 ;  /* 0x38b1e96a8b447808 */ /* 0x000fe20000000000 */
[----:B------:R-:W-:Y:S01]  /*cfc0*/  FADD R71, R104, 1 ;  /* 0x3f80000068477421 */ /* 0x000fe20000000000 */
[----:B------:R-:W-:Y:S01]  /*cfd0*/  FSEL R9, -R133, -0.00082130916416645050049, P0 ;  /* 0xba574d2085097808 */ /* 0x000fe20000000100 */
[----:B------:R-:W2:Y:S01]  /*cfe0*/  @P1 MUFU.EX2 R70, R12 ;  /* 0x0000000c00461308 */ /* 0x000ea20000000800 */
[----:B------:R-:W-:Y:S01]  /*cff0*/  FSEL R10, R128, 0.0052134888246655464172, P0 ;  /* 0x3baad5ea800a7808 */ /* 0x000fe20000000000 */
[----:B------:R-:W-:Y:S01]  /*d000*/  FMUL R80, R71, R80 ;  /* 0x0000005047507220 */ /* 0x000fe20000400000 */
[----:B------:R-:W-:Y:S01]  /*d010*/  FSEL R11, -R132, -0.026868773624300956726, P0 ;  /* 0xbcdc1be7840b7808 */ /* 0x000fe20000000100 */
[-C--:B------:R-:W-:Y:S01]  /*d020*/  FFMA R9, R68, R16.reuse, R9 ;  /* 0x0000001044097223 */ /* 0x080fe20000000009 */
[----:B------:R-:W-:Y:S01]  /*d030*/  FMUL R79, R43, 0.5 ;  /* 0x3f0000002b4f7820 */ /* 0x000fe20000400000 */
[----:B------:R-:W-:Y:S01]  /*d040*/  FMUL R69, R37, 0.5 ;  /* 0x3f00000025457820 */ /* 0x000fe20000400000 */
[----:B------:R-:W-:Y:S01]  /*d050*/  FMUL R68, R40, 0.5 ;  /* 0x3f00000028447820 */ /* 0x000fe20000400000 */
[-C--:B------:R-:W-:Y:S01]  /*d060*/  FFMA R10, R9, R16.reuse, R10 ;  /* 0x00000010090a7223 */ /* 0x080fe2000000000a */
[----:B------:R-:W-:Y:S01]  /*d070*/  FSEL R9, R130, -0.37612664699554443359, P0 ;  /* 0xbec093ac82097808 */ /* 0x000fe20000000000 */
[----:B------:R-:W-:Y:S01]  /*d080*/  FMUL R79, R82, R79 ;  /* 0x0000004f524f7220 */ /* 0x000fe20000400000 */
[----:B------:R-:W-:Y:S01]  /*d090*/  FMUL R69, R102, R69 ;  /* 0x0000004566457220 */ /* 0x000fe20000400000 */
[----:B------:R-:W-:Y:S01]  /*d0a0*/  FFMA R11, R10, R16, R11 ;  /* 0x000000100a0b7223 */ /* 0x000fe2000000000b */
[----:B------:R-:W-:Y:S01]  /*d0b0*/  FSEL R10, R131, 0.11284004896879196167, P0 ;  /* 0x3de718af830a7808 */ /* 0x000fe20000000000 */
[----:B------:R-:W-:Y:S01]  /*d0c0*/  FMUL R82, R45, 0.5 ;  /* 0x3f0000002d527820 */ /* 0x000fe20000400000 */
[----:B------:R-:W-:Y:S01]  /*d0d0*/  F2FP.F16.F32.PACK_AB R79, R79, R80 ;  /* 0x000000504f4f723e */ /* 0x000fe200000000ff */
[----:B------:R-:W-:Y:S01]  /*d0e0*/  FMUL R80, R105, R68 ;  /* 0x0000004469507220 */ /* 0x000fe20000400000 */
[----:B------:R-:W-:Y:S01]  /*d0f0*/  F2FP.F16.F32.PACK_AB R78, R69, R78 ;  /* 0x0000004e454e723e */ /* 0x000fe200000000ff */
[----:B------:R-:W-:Y:S01]  /*d100*/  FFMA R10, R11, R16, R10 ;  /* 0x000000100b0a7223 */ /* 0x000fe2000000000a */
[----:B------:R-:W-:Y:S01]  /*d110*/  FSEL R11, -R16, R15, P0 ;  /* 0x0000000f100b7208 */ /* 0x000fe20000000100 */
[----:B--2---:R-:W-:Y:S01]  /*d120*/  @P1 FADD R71, -R70, 1 ;  /* 0x3f80000046471421 */ /* 0x004fe20000000100 */
[----:B------:R-:W-:Y:S01]  /*d130*/  FMUL R82, R109, R82 ;  /* 0x000000526d527220 */ /* 0x000fe20000400000 */
[-C--:B------:R-:W-:Y:S01]  /*d140*/  FFMA R9, R10, R16.reuse, R9 ;  /* 0x000000100a097223 */ /* 0x080fe20000000009 */
[----:B------:R-:W-:Y:S01]  /*d150*/  FSEL R10, R129, 0.12837915122509002686, P0 ;  /* 0x3e0375d3810a7808 */ /* 0x000fe20000000000 */
[----:B------:R-:W-:Y:S01]  /*d160*/  FMUL R69, R41, 0.5 ;  /* 0x3f00000029457820 */ /* 0x000fe20000400000 */
[----:B------:R-:W-:Y:S01]  /*d170*/  @P1 LOP3.LUT R12, R71, 0x80000000, R14, 0xb8, !PT ;  /* 0x80000000470c1812 */ /* 0x000fe200078eb80e */
[----:B------:R-:W-:Y:S01]  /*d180*/  FMUL R14, R62, 0.70710676908493041992 ;  /* 0x3f3504f33e0e7820 */ /* 0x000fe20000400000 */
[----:B------:R-:W-:Y:S01]  /*d190*/  FADD R68, R107, 1 ;  /* 0x3f8000006b447421 */ /* 0x000fe20000000000 */
[----:B------:R-:W-:Y:S01]  /*d1a0*/  FFMA R10, R9, R16, R10 ;  /* 0x00000010090a7223 */ /* 0x000fe2000000000a */
[----:B------:R-:W-:Y:S01]  /*d1b0*/  FMUL R70, R47, 0.5 ;  /* 0x3f0000002f467820 */ /* 0x000fe20000400000 */
[C---:B------:R-:W-:Y:S01]  /*d1c0*/  FMUL R9, R14.reuse, R14 ;  /* 0x0000000e0e097220 */ /* 0x040fe20000400000 */
[----:B------:R-:W-:Y:S01]  /*d1d0*/  FSETP.GE.AND P1, PT, |R14|, 1.0029599666595458984, PT ;  /* 0x3f8060fe0e00780b */ /* 0x000fe20003f26200 */
[----:B------:R-:W-:Y:S01]  /*d1e0*/  FMUL R69, R68, R69 ;  /* 0x0000004544457220 */ /* 0x000fe20000400000 */
[----:B------:R-:W-:Y:S01]  /*d1f0*/  FADD R71, R108, 1 ;  /* 0x3f8000006c477421 */ /* 0x000fe20000000000 */
[----:B------:R-:W-:Y:S01]  /*d200*/  FADD R85, R0, 1 ;  /* 0x3f80000000557421 */ /* 0x000fe20000000000 */
[----:B------:R-:W-:Y:S01]  /*d210*/  FSEL R16, |R14|, R9, P1 ;  /* 0x000000090e107208 */ /* 0x000fe20000800200 */
[----:B------:R-:W-:Y:S01]  /*d220*/  FADD R0, R4, 1 ;  /* 0x3f80000004007421 */ /* 0x000fe20000000000 */
[----:B------:R-:W-:Y:S01]  /*d230*/  FSEL R68, R139, 8.4834944573231041431e-05, P1 ;  /* 0x38b1e96a8b447808 */ /* 0x000fe20000800000 */
[----:B------:R-:W-:Y:S01]  /*d240*/  FMUL R70, R71, R70 ;  /* 0x0000004647467220 */ /* 0x000fe20000400000 */
[----:B------:R-:W-:Y:S01]  /*d250*/  FSEL R9, -R133, -0.00082130916416645050049, P1 ;  /* 0xba574d2085097808 */ /* 0x000fe20000800100 */
[----:B------:R-:W-:Y:S01]  /*d260*/  FFMA R11, R10, R11, R11 ;  /* 0x0000000b0a0b7223 */ /* 0x000fe2000000000b */
[----:B------:R-:W-:Y:S01]  /*d270*/  FSEL R10, R128, 0.0052134888246655464172, P1 ;  /* 0x3baad5ea800a7808 */ /* 0x000fe20000800000 */
[----:B------:R-:W-:Y:S01]  /*d280*/  FMUL R71, R44, 0.5 ;  /* 0x3f0000002c477820 */ /* 0x000fe20000400000 */
[----:B------:R-:W-:Y:S01]  /*d290*/  FSEL R13, -R132, -0.026868773624300956726, P1 ;  /* 0xbcdc1be7840d7808 */ /* 0x000fe20000800100 */
[----:B------:R-:W-:Y:S01]  /*d2a0*/  FFMA R9, R68, R16, R9 ;  /* 0x0000001044097223 */ /* 0x000fe20000000009 */
[----:B------:R-:W-:Y:S01]  /*d2b0*/  F2FP.F16.F32.PACK_AB R80, R69, R80 ;  /* 0x000000504550723e */ /* 0x000fe200000000ff */
[----:B------:R-:W2:Y:S01]  /*d2c0*/  @P0 MUFU.EX2 R68, R11 ;  /* 0x0000000b00440308 */ /* 0x000ea20000000800 */
[----:B------:R-:W-:Y:S01]  /*d2d0*/  F2FP.F16.F32.PACK_AB R81, R70, R81 ;  /* 0x000000514651723e */ /* 0x000fe200000000ff */
[-C--:B------:R-:W-:Y:S01]  /*d2e0*/  FFMA R10, R9, R16.reuse, R10 ;  /* 0x00000010090a7223 */ /* 0x080fe2000000000a */
[----:B------:R-:W-:Y:S01]  /*d2f0*/  FSEL R9, R130, -0.37612664699554443359, P1 ;  /* 0xbec093ac82097808 */ /* 0x000fe20000800000 */
[----:B------:R-:W-:Y:S01]  /*d300*/  FMUL R17, R67, 0.70710676908493041992 ;  /* 0x3f3504f343117820 */ /* 0x000fe20000400000 */
[----:B------:R-:W-:Y:S01]  /*d310*/  FMUL R71, R110, R71 ;  /* 0x000000476e477220 */ /* 0x000fe20000400000 */
[-C--:B------:R-:W-:Y:S01]  /*d320*/  FFMA R13, R10, R16.reuse, R13 ;  /* 0x000000100a0d7223 */ /* 0x080fe2000000000d */
[----:B------:R-:W-:Y:S01]  /*d330*/  FSEL R10, R131, 0.11284004896879196167, P1 ;  /* 0x3de718af830a7808 */ /* 0x000fe20000800000 */
[----:B------:R-:W-:Y:S01]  /*d340*/  FMUL R69, R48, 0.5 ;  /* 0x3f00000030457820 */ /* 0x000fe20000400000 */
[----:B------:R-:W-:Y:S01]  /*d350*/  FMUL R70, R46, 0.5 ;  /* 0x3f0000002e467820 */ /* 0x000fe20000400000 */
[----:B------:R-:W-:Y:S01]  /*d360*/  F2FP.F16.F32.PACK_AB R82, R82, R71 ;  /* 0x000000475252723e */ /* 0x000fe200000000ff */
[----:B------:R-:W-:Y:S01]  /*d370*/  FADD R71, R114, 1 ;  /* 0x3f80000072477421 */ /* 0x000fe20000000000 */
[----:B------:R-:W-:Y:S01]  /*d380*/  FFMA R10, R13, R16, R10 ;  /* 0x000000100d0a7223 */ /* 0x000fe2000000000a */
[----:B------:R-:W-:Y:S01]  /*d390*/  FSEL R13, -R16, R14, P1 ;  /* 0x0000000e100d7208 */ /* 0x000fe20000800100 */
[----:B------:R-:W-:Y:S01]  /*d3a0*/  FMUL R69, R112, R69 ;  /* 0x0000004570457220 */ /* 0x000fe20000400000 */
[----:B------:R-:W-:Y:S01]  /*d3b0*/  FMUL R84, R71, R84 ;  /* 0x0000005447547220 */ /* 0x000fe20000400000 */
        /* <DEDUP_REMOVED lines=10> */
[----:B------:R-:W-:Y:S01]  /*d460*/  FMUL R71, R116, R71 ;  /* 0x0000004774477220 */ /* 0x000fe20000400000 */
[----:B------:R-:W-:Y:S01]  /*d470*/  F2FP.F16.F32.PACK_AB R83, R83, R70 ;  /* 0x000000465353723e */ /* 0x000fe200000000ff */
[----:B------:R-:W-:Y:S01]  /*d480*/  FFMA R13, R10, R13, R13 ;  /* 0x0000000d0a0d7223 */ /* 0x000fe2000000000d */
[----:B------:R-:W-:Y:S01]  /*d490*/  FSEL R68, R139, 8.4834944573231041431e-05, P0 ;  /* 0x38b1e96a8b447808 */ /* 0x000fe20000000000 */
[----:B------:R-:W-:Y:S01]  /*d4a0*/  FMUL R70, R52, 0.5 ;  /* 0x3f00000034467820 */ /* 0x000fe20000400000 */
[----:B------:R-:W-:Y:S01]  /*d4b0*/  FSEL R9, -R133, -0.00082130916416645050049, P0 ;  /* 0xba574d2085097808 */ /* 0x000fe20000000100 */
[----:B------:R-:W-:Y:S01]  /*d4c0*/  FADD R89, R7, 1 ;  /* 0x3f80000007597421 */ /* 0x000fe20000000000 */
[----:B------:R-:W-:Y:S01]  /*d4d0*/  FSEL R16, |R17|, R16, P0 ;  /* 0x0000001011107208 */ /* 0x000fe20000000200 */
[----:B------:R-:W-:Y:S01]  /*d4e0*/  FMUL R70, R85, R70 ;  /* 0x0000004655467220 */ /* 0x000fe20000400000 */
[----:B------:R-:W-:Y:S01]  /*d4f0*/  FSEL R10, R128, 0.0052134888246655464172, P0 ;  /* 0x3baad5ea800a7808 */ /* 0x000fe20000000000 */
[----:B------:R-:W-:Y:S01]  /*d500*/  FADD R85, R2, 1 ;  /* 0x3f80000002557421 */ /* 0x000fe20000000000 */
[----:B------:R-:W-:Y:S01]  /*d510*/  FSEL R15, -R132, -0.026868773624300956726, P0 ;  /* 0xbcdc1be7840f7808 */ /* 0x000fe20000000100 */
[-C--:B------:R-:W-:Y:S01]  /*d520*/  FFMA R9, R68, R16.reuse, R9 ;  /* 0x0000001044097223 */ /* 0x080fe20000000009 */
[----:B------:R-:W-:Y:S01]  /*d530*/  F2FP.F16.F32.PACK_AB R68, R84, R69 ;  /* 0x000000455444723e */ /* 0x000fe200000000ff */
[----:B------:R-:W-:Y:S01]  /*d540*/  FMUL R84, R54, 0.5 ;  /* 0x3f00000036547820 */ /* 0x000fe20000400000 */
[----:B------:R-:W-:Y:S01]  /*d550*/  F2FP.F16.F32.PACK_AB R69, R86, R71 ;  /* 0x000000475645723e */ /* 0x000fe200000000ff */
[-C--:B------:R-:W-:Y:S01]  /*d560*/  FFMA R10, R9, R16.reuse, R10 ;  /* 0x00000010090a7223 */ /* 0x080fe2000000000a */
[----:B------:R-:W-:Y:S01]  /*d570*/  FSEL R9, R130, -0.37612664699554443359, P0 ;  /* 0xbec093ac82097808 */ /* 0x000fe20000000000 */
[----:B------:R-:W-:Y:S01]  /*d580*/  FMUL R71, R53, 0.5 ;  /* 0x3f00000035477820 */ /* 0x000fe20000400000 */
[----:B------:R-:W2:Y:S01]  /*d590*/  @P1 MUFU.EX2 R2, R13 ;  /* 0x0000000d00021308 */ /* 0x000ea20000000800 */
[-C--:B------:R-:W-:Y:S01]  /*d5a0*/  FFMA R15, R10, R16.reuse, R15 ;  /* 0x000000100a0f7223 */ /* 0x080fe2000000000f */
[----:B------:R-:W-:Y:S01]  /*d5b0*/  FSEL R10, R131, 0.11284004896879196167, P0 ;  /* 0x3de718af830a7808 */ /* 0x000fe20000000000 */
[----:B------:R-:W-:Y:S01]  /*d5c0*/  FMUL R71, R0, R71 ;  /* 0x0000004700477220 */ /* 0x000fe20000400000 */
[----:B------:R-:W-:Y:S01]  /*d5d0*/  FSEL R0, R129, 0.12837915122509002686, P0 ;  /* 0x3e0375d381007808 */ /* 0x000fe20000000000 */
[----:B------:R-:W-:Y:S01]  /*d5e0*/  FADD R86, R5, 1 ;  /* 0x3f80000005567421 */ /* 0x000fe20000000000 */
[----:B------:R-:W-:Y:S01]  /*d5f0*/  FADD R88, R8, 1 ;  /* 0x3f80000008587421 */ /* 0x000fe20000000000 */
[----:B------:R-:W-:Y:S01]  /*d600*/  FFMA R10, R15, R16, R10 ;  /* 0x000000100f0a7223 */ /* 0x000fe2000000000a */
[----:B------:R-:W-:Y:S02]  /*d610*/  FSEL R15, -R16, R17, P0 ;  /* 0x00000011100f7208 */ /* 0x000fe40000000100 */
[----:B------:R-:W-:Y:S01]  /*d620*/  F2FP.F16.F32.PACK_AB R70, R71, R70 ;  /* 0x000000464746723e */ /* 0x000fe200000000ff */
[----:B------:R-:W-:Y:S01]  /*d630*/  FFMA R9, R10, R16, R9 ;  /* 0x000000100a097223 */ /* 0x000fe20000000009 */
[----:B------:R-:W-:Y:S01]  /*d640*/  FMUL R71, R85, R84 ;  /* 0x0000005455477220 */ /* 0x000fe20000400000 */
[----:B------:R-:W-:Y:S01]  /*d650*/  FMUL R84, R56, 0.5 ;  /* 0x3f00000038547820 */ /* 0x000fe20000400000 */
[----:B------:R-:W-:Y:S01]  /*d660*/  FMUL R85, R57, 0.5 ;  /* 0x3f00000039557820 */ /* 0x000fe20000400000 */
[----:B------:R-:W-:Y:S02]  /*d670*/  FFMA R0, R9, R16, R0 ;  /* 0x0000001009007223 */ /* 0x000fe40000000000 */
[----:B------:R-:W-:Y:S01]  /*d680*/  FMUL R84, R89, R84 ;  /* 0x0000005459547220 */ /* 0x000fe20000400000 */
[----:B------:R-:W-:Y:S01]  /*d690*/  FMUL R85, R86, R85 ;  /* 0x0000005556557220 */ /* 0x000fe20000400000 */
[----:B------:R-:W-:Y:S01]  /*d6a0*/  FFMA R15, R0, R15, R15 ;  /* 0x0000000f000f7223 */ /* 0x000fe2000000000f */
[----:B------:R-:W-:Y:S01]  /*d6b0*/  FMUL R0, R59, 0.5 ;  /* 0x3f0000003b007820 */ /* 0x000fe20000400000 */
[----:B------:R-:W-:Y:S01]  /*d6c0*/  FMUL R86, R58, 0.5 ;  /* 0x3f0000003a567820 */ /* 0x000fe20000400000 */
[----:B------:R-:W-:Y:S01]  /*d6d0*/  FADD R89, R6, 1 ;  /* 0x3f80000006597421 */ /* 0x000fe20000000000 */
[----:B------:R-:W3:Y:S01]  /*d6e0*/  @P0 MUFU.EX2 R3, R15 ;  /* 0x0000000f00030308 */ /* 0x000ee20000000800 */
[----:B------:R-:W-:Y:S01]  /*d6f0*/  FMUL R0, R87, R0 ;  /* 0x0000000057007220 */ /* 0x000fe20000400000 */
[----:B------:R-:W-:Y:S01]  /*d700*/  FMUL R87, R63, 0.5 ;  /* 0x3f0000003f577820 */ /* 0x000fe20000400000 */
[----:B------:R-:W-:Y:S01]  /*d710*/  F2FP.F16.F32.PACK_AB R84, R85, R84 ;  /* 0x000000545554723e */ /* 0x000fe200000000ff */
[----:B--2---:R-:W-:Y:S01]  /*d720*/  @P1 FADD R91, -R2, 1 ;  /* 0x3f800000025b1421 */ /* 0x004fe20000000100 */
[----:B------:R-:W-:Y:S01]  /*d730*/  FMUL R85, R89, R86 ;  /* 0x0000005659557220 */ /* 0x000fe20000400000 */
[----:B------:R-:W-:Y:S01]  /*d740*/  F2FP.F16.F32.PACK_AB R71, R0, R71 ;  /* 0x000000470047723e */ /* 0x000fe200000000ff */
[----:B------:R-:W-:Y:S01]  /*d750*/  FMUL R88, R88, R87 ;  /* 0x0000005758587220 */ /* 0x000fe20000400000 */
[----:B------:R-:W-:Y:S01]  /*d760*/  FMUL R86, R61, 0.5 ;  /* 0x3f0000003d567820 */ /* 0x000fe20000400000 */
[----:B------:R-:W-:Y:S01]  /*d770*/  FMUL R0, R60, 0.5 ;  /* 0x3f0000003c007820 */ /* 0x000fe20000400000 */
[----:B------:R-:W-:Y:S01]  /*d780*/  FADD R87, R12, 1 ;  /* 0x3f8000000c577421 */ /* 0x000fe20000000000 */
[----:B------:R-:W-:Y:S01]  /*d790*/  FADD R89, R11, 1 ;  /* 0x3f8000000b597421 */ /* 0x000fe20000000000 */
[----:B------:R-:W-:Y:S02]  /*d7a0*/  F2FP.F16.F32.PACK_AB R85, R88, R85 ;  /* 0x000000555855723e */ /* 0x000fe400000000ff */
[----:B------:R-:W-:Y:S01]  /*d7b0*/  FMUL R0, R87, R0 ;  /* 0x0000000057007220 */ /* 0x000fe20000400000 */
[----:B------:R-:W-:Y:S01]  /*d7c0*/  FMUL R89, R89, R86 ;  /* 0x0000005659597220 */ /* 0x000fe20000400000 */
[----:B------:R-:W-:Y:S01]  /*d7d0*/  FMUL R87, R67, 0.5 ;  /* 0x3f00000043577820 */ /* 0x000fe20000400000 */
[----:B---3--:R-:W-:Y:S01]  /*d7e0*/  @P0 FADD R2, -R3, 1 ;  /* 0x3f80000003020421 */ /* 0x008fe20000000100 */
[----:B------:R-:W-:Y:S02]  /*d7f0*/  IADD3 R3, PT, PT, R118, 0x400, RZ ;  /* 0x0000040076037810 */ /* 0x000fe40007ffe0ff */
[----:B------:R-:W-:Y:S02]  /*d800*/  LEA R118, R192, R118, 0x4 ;  /* 0x00000076c0767211 */ /* 0x000fe400078e20ff */
[----:B------:R-:W-:Y:S01]  /*d810*/  @P0 LOP3.LUT R15, R2, 0x80000000, R17, 0xb8, !PT ;  /* 0x80000000020f0812 */ /* 0x000fe200078eb811 */
[----:B------:R-:W-:Y:S01]  /*d820*/  FMUL R2, R62, 0.5 ;  /* 0x3f0000003e027820 */ /* 0x000fe20000400000 */
[----:B------:R-:W-:Y:S01]  /*d830*/  F2FP.F16.F32.PACK_AB R86, R89, R0 ;  /* 0x000000005956723e */ /* 0x000fe200000000ff */
[----:B------:R1:W-:Y:S01]  /*d840*/  STS.128 [R118+0x400], R76 ;  /* 0x0004004c76007388 */ /* 0x0003e20000000c00 */
[----:B------:R-:W-:Y:S01]  /*d850*/  LEA R0, R192, R3, 0x4 ;  /* 0x00000003c0007211 */ /* 0x000fe200078e20ff */
[----:B------:R-:W-:Y:S01]  /*d860*/  FADD R88, R15, 1 ;  /* 0x3f8000000f587421 */ /* 0x000fe20000000000 */
[----:B------:R-:W-:Y:S02]  /*d870*/  @P1 LOP3.LUT R13, R91, 0x80000000, R14, 0xb8, !PT ;  /* 0x800000005b0d1812 */ /* 0x000fe400078eb80e */
[----:B------:R-:W-:Y:S01]  /*d880*/  ISETP.NE.AND P0, PT, R196, RZ, PT ;  /* 0x000000ffc400720c */ /* 0x000fe20003f05270 */
[----:B------:R-:W-:Y:S01]  /*d890*/  FMUL R87, R88, R87 ;  /* 0x0000005758577220 */ /* 0x000fe20000400000 */
[-C--:B------:R-:W-:Y:S01]  /*d8a0*/  LEA R88, R193, R0.reuse, 0x4 ;  /* 0x00000000c1587211 */ /* 0x080fe200078e20ff */
[----:B------:R-:W-:Y:S01]  /*d8b0*/  FADD R91, R13, 1 ;  /* 0x3f8000000d5b7421 */ /* 0x000fe20000000000 */
[C---:B------:R-:W-:Y:S02]  /*d8c0*/  IADD3 R0, PT, PT, R117.reuse, R0, RZ ;  /* 0x0000000075007210 */ /* 0x040fe40007ffe0ff */
[----:B------:R-:W-:Y:S01]  /*d8d0*/  IADD3 R117, PT, PT, R117, R88, RZ ;  /* 0x0000005875757210 */ /* 0x000fe20007ffe0ff */
[----:B------:R-:W-:Y:S01]  /*d8e0*/  FMUL R2, R91, R2 ;  /* 0x000000025b027220 */ /* 0x000fe20000400000 */
[----:B------:R-:W-:Y:S01]  /*d8f0*/  @!P2 IADD3 R3, PT, PT, R125, 0x1, RZ ;  /* 0x000000017d03a810 */ /* 0x000fe20007ffe0ff */
[----:B------:R1:W-:Y:S03]  /*d900*/  STS.128 [R0], R80 ;  /* 0x0000005000007388 */ /* 0x0003e60000000c00 */
[----:B------:R-:W-:Y:S02]  /*d910*/  F2FP.F16.F32.PACK_AB R87, R87, R2 ;  /* 0x000000025757723e */ /* 0x000fe400000000ff */
[C---:B------:R-:W-:Y:S03]  /*d920*/  @!P2 ISETP.NE.AND P1, PT, R3.reuse, 0x2, PT ;  /* 0x000000020300a80c */ /* 0x040fe60003f25270 */
[----:B------:R1:W-:Y:S01]  /*d930*/  STS.128 [R88], R68 ;  /* 0x0000004458007388 */ /* 0x0003e20000000c00 */
[----:B------:R-:W-:Y:S02]  /*d940*/  @!P2 SEL R2, RZ, 0x1, P1 ;  /* 0x00000001ff02a807 */ /* 0x000fe40000800000 */
[----:B------:R-:W-:Y:S02]  /*d950*/  @!P2 SEL R125, R3, RZ, P1 ;  /* 0x000000ff037da207 */ /* 0x000fe40000800000 */
[----:B------:R-:W-:Y:S03]  /*d960*/  @!P2 LOP3.LUT R191, R191, R2, RZ, 0x3c, !PT ;  /* 0x00000002bfbfa212 */ /* 0x000fe600078e3cff */
[----:B------:R1:W-:Y:S01]  /*d970*/  STS.128 [R117], R84 ;  /* 0x0000005475007388 */ /* 0x0003e20000000c00 */
[----:B------:R-:W-:Y:S01]  /*d980*/  @!PT LDS RZ, [RZ] ;  /* 0x00000000fffff984 */ /* 0x000fe20000000800 */
[----:B------:R-:W-:Y:S01]  /*d990*/  @!PT LDS RZ, [RZ] ;  /* 0x00000000fffff984 */ /* 0x000fe20000000800 */
[----:B------:R-:W-:Y:S01]  /*d9a0*/  @!PT LDS RZ, [RZ] ;  /* 0x00000000fffff984 */ /* 0x000fe20000000800 */
[----:B------:R-:W-:Y:S01]  /*d9b0*/  @!PT LDS RZ, [RZ] ;  /* 0x00000000fffff984 */ /* 0x000fe20000000800 */
[----:B------:R2:W-:Y:S07]  /*d9c0*/  MEMBAR.ALL.CTA ;  /* 0x0000000000007992 */ /* 0x0005ee0000008000 */
[----:B--2---:R-:W2:Y:S02]  /*d9d0*/  FENCE.VIEW.ASYNC.S ;  /* 0x00000000000073c6 */ /* 0x004ea40000000000 */
[----:B--2---:R-:W-:Y:S06]  /*d9e0*/  BAR.SYNC.DEFER_BLOCKING 0x1, 0x80 ;  /* 0x0042000000007b1d */ /* 0x004fec0000010000 */
[----:B------:R-:W-:Y:S05]  /*d9f0*/  @P0 BRA `(.L_x_120) ;  /* 0x00000000003c0947 */ /* 0x000fea0003800000 */
[----:B------:R-:W-:Y:S01]  /*da00*/  UIADD3 UR8, UP0, UPT, UR46, 0x680, URZ ;  /* 0x000006802e087890 */ /* 0x000fe2000ff1e0ff */
[----:B------:R-:W-:Y:S01]  /*da10*/  R2UR UR6, R176 ;  /* 0x00000000b00672ca */ /* 0x000fe200000e0000 */
[----:B------:R-:W-:Y:S01]  /*da20*/  ULEA UR4, UR43, UR41, 0xe ;  /* 0x000000292b047291 */ /* 0x000fe2000f8e70ff */
[----:B------:R-:W-:Y:S01]  /*da30*/  PLOP3.LUT P1, PT, PT, PT, PT, 0x80, 0x8 ;  /* 0x000000000008781c */ /* 0x000fe20003f2f070 */
[----:B------:R-:W-:Y:S01]  /*da40*/  UIADD3.X UR9, UPT, UPT, URZ, UR47, URZ, UP0, !UPT ;  /* 0x0000002fff097290 */ /* 0x000fe200087fe4ff */
[----:B------:R-:W-:Y:S01]  /*da50*/  IMAD.IADD R121, R178, 0x1, R121 ;  /* 0x00000001b2797824 */ /* 0x000fe200078e0279 */
[----:B------:R-:W-:Y:S11]  /*da60*/  UIADD3 UR4, UPT, UPT, UR4, 0x400, URZ ;  /* 0x0000040004047890 */ /* 0x000ff6000fffe0ff */
[----:B------:R-:W-:Y:S01]  /*da70*/  @!UPT UIADD3 URZ, UPT, UPT, URZ, URZ, URZ ;  /* 0x000000fffffff290 */ /* 0x000fe2000fffe0ff */
.L_x_121:
[----:B------:R-:W-:Y:S02]  /*da80*/  PLOP3.LUT P2, PT, P2, P1, PT, 0xf2, 0x2f ;  /* 0x00000000002f781c */ /* 0x000fe40001743e72 */
[----:B------:R-:W-:Y:S01]  /*da90*/  @P1 R2UR P2, UR5, R121 ;  /* 0x00000000790512ca */ /* 0x000fe20000040000 */
[----:B------:R-:W-:Y:S07]  /*daa0*/  UMOV UR7, UR36 ;  /* 0x0000002400077c82 */ /* 0x000fee0008000000 */
[----:B------:R-:W-:Y:S05]  /*dab0*/  @P1 PLOP3.LUT P1, PT, P2, PT, PT, 0x80, 0x8 ;  /* 0x000000000008181c */ /* 0x000fea000172f070 */
[----:B------:R2:W-:Y:S08]  /*dac0*/  UTMASTG.3D [UR4], [UR8] ;  /* 0x00000004080073b5 */ /* 0x0005f00008010000 */
[----:B--2---:R-:W-:Y:S05]  /*dad0*/  @P1 BRA.U.ANY `(.L_x_121) ;  /* 0xfffffffd00e81947 */ /* 0x004fea000393ffff */
[----:B------:R0:W-:Y:S02]  /*dae0*/  UTMACMDFLUSH ;  /* 0x00000000000079b7 */ /* 0x0001e40000000000 */
.L_x_120:
[----:B------:R-:W-:Y:S05]  /*daf0*/  BSYNC.RECONVERGENT B0 ;  /* 0x0000000000007941 */ /* 0x000fea0003800200 */
.L_x_119:
[----:B------:R-:W-:Y:S01]  /*db00*/  UIADD3 UR43, UPT, UPT, UR43, 0x1, URZ ;  /* 0x000000012b2b7890 */ /* 0x000fe2000fffe0ff */
[----:B------:R-:W-:Y:S03]  /*db10*/  BSSY.RECONVERGENT B0, `(.L_x_122) ;  /* 0x0000007000007945 */ /* 0x000fe60003800200 */
[----:B------:R-:W-:Y:S04]  /*db20*/  UISETP.NE.AND UP0, UPT, UR43, 0x4, UPT ;  /* 0x000000042b00788c */ /* 0x000fe8000bf05270 */
[----:B------:R-:W-:Y:S02]  /*db30*/  USEL UR4, URZ, 0x1, UP0 ;  /* 0x00000001ff047887 */ /* 0x000fe40008000000 */
[----:B------:R-:W-:Y:S02]  /*db40*/  USEL UR43, UR43, URZ, UP0 ;  /* 0x000000ff2b2b7287 */ /* 0x000fe40008000000 */
[----:B------:R-:W-:Y:S01]  /*db50*/  ULOP3.LUT UR44, UR44, UR4, URZ, 0x3c, !UPT ;  /* 0x000000042c2c7292 */ /* 0x000fe2000f8e3cff */
[----:B------:R-:W-:Y:S11]  /*db60*/  @P0 BRA `(.L_x_123) ;  /* 0x0000000000040947 */ /* 0x000ff60003800000 */
[----:B------:R-:W-:Y:S04]  /*db70*/  DEPBAR.LE SB0, 0x1 ;  /* 0x000080400000791a */ /* 0x000fe80000000000 */
.L_x_123:
[----:B------:R-:W-:Y:S05]  /*db80*/  BSYNC.RECONVERGENT B0 ;  /* 0x0000000000007941 */ /* 0x000fea0003800200 */
.L_x_122:
[----:B------:R-:W-:Y:S01]  /*db90*/  BAR.SYNC.DEFER_BLOCKING 0x1, 0x80 ;  /* 0x0042000000007b1d */ /* 0x000fe20000010000 */
[----:B------:R-:W-:Y:S01]  /*dba0*/  ISETP.NE.AND P3, PT, R200, RZ, PT ;  /* 0x000000ffc800720c */ /* 0x000fe20003f65270 */
[----:B------:R-:W-:Y:S05]  /*dbb0*/  VIADD R183, R183, 0x1 ;  /* 0x00000001b7b77836 */ /* 0x000fea0000000000 */
[----:B------:R-:W-:Y:S01]  /*dbc0*/  ISETP.GE.U32.AND P0, PT, R183, 0x2, PT ;  /* 0x00000002b700780c */ /* 0x000fe20003f06070 */
[----:B------:R-:W-:Y:S11]  /*dbd0*/  BSSY.RECONVERGENT B0, `(.L_x_124) ;  /* 0x000000b000007945 */ /* 0x000ff60003800200 */
[----:B------:R-:W-:Y:S01]  /*dbe0*/  @!UPT UIADD3 URZ, UPT, UPT, URZ, URZ, URZ ;  /* 0x000000fffffff290 */ /* 0x000fe2000fffe0ff */
[----:B------:R-:W-:Y:S05]  /*dbf0*/  @!P0 BRA `(.L_x_125) ;  /* 0x0000000000208947 */ /* 0x000fea0003800000 */
[C---:B------:R-:W-:Y:S01]  /*dc00*/  @!P3 LEA R3, R189.reuse, UR41, 0x3 ;  /* 0x00000029bd03bc11 */ /* 0x040fe2000f8e18ff */
[----:B-1----:R-:W-:Y:S02]  /*dc10*/  IMAD.U32 R0, RZ, RZ, UR37 ;  /* 0x00000025ff007e24 */ /* 0x002fe4000f8e00ff */
[----:B------:R-:W-:Y:S02]  /*dc20*/  VIADD R189, R189, 0x1 ;  /* 0x00000001bdbd7836 */ /* 0x000fe40000000000 */
[----:B------:R-:W-:Y:S03]  /*dc30*/  @!P3 VIADD R3, R3, 0x70 ;  /* 0x000000700303b836 */ /* 0x000fe60000000000 */
[C---:B------:R-:W-:Y:S02]  /*dc40*/  ISETP.NE.AND P0, PT, R189.reuse, 0x4, PT ;  /* 0x00000004bd00780c */ /* 0x040fe40003f05270 */
[----:B------:R-:W-:Y:S02]  /*dc50*/  @!P3 PRMT R0, R0, 0x654, R3 ;  /* 0x000006540000b816 */ /* 0x000fe40000000003 */
[----:B------:R-:W-:Y:S02]  /*dc60*/  SEL R189, R189, RZ, P0 ;  /* 0x000000ffbdbd7207 */ /* 0x000fe40000000000 */
[----:B------:R2:W-:Y:S07]  /*dc70*/  @!P3 SYNCS.ARRIVE.TRANS64.RED.A1T0 RZ, [R0+URZ], RZ ;  /* 0x000000ff00ffb9a7 */ /* 0x0005ee00081004ff */
.L_x_125:
[----:B------:R-:W-:Y:S05]  /*dc80*/  BSYNC.RECONVERGENT B0 ;  /* 0x0000000000007941 */ /* 0x000fea0003800200 */
.L_x_124:
[C---:B------:R-:W-:Y:S01]  /*dc90*/  ISETP.EQ.OR P2, PT, R123.reuse, 0x3, P3 ;  /* 0x000000037b00780c */ /* 0x040fe20001f42670 */
[----:B------:R-:W-:Y:S01]  /*dca0*/  VIADD R123, R123, 0x1 ;  /* 0x000000017b7b7836 */ /* 0x000fe20000000000 */
[----:B------:R-:W-:Y:S04]  /*dcb0*/  SEL R184, R184, 0x1, P3 ;  /* 0x00000001b8b87807 */ /* 0x000fe80001800000 */
[----:B------:R-:W-:Y:S07]  /*dcc0*/  ISETP.NE.AND P0, PT, R123, 0x4, PT ;  /* 0x000000047b00780c */ /* 0x000fee0003f05270 */
[----:B------:R-:W-:Y:S02]  /*dcd0*/  @!P2 LEA R3, R181, UR41, 0x3 ;  /* 0x00000029b503ac11 */ /* 0x000fe4000f8e18ff */
[----:B-12---:R-:W-:Y:S04]  /*dce0*/  @!P2 SHF.L.U32 R0, R185, 0x1f, RZ ;  /* 0x0000001fb900a819 */ /* 0x006fe800000006ff */
[----:B------:R-:W1:Y:S02]  /*dcf0*/  @!P2 SYNCS.PHASECHK.TRANS64.TRYWAIT P1, [R3+URZ+0x50], R0 ;  /* 0x000050000300a5a7 */ /* 0x000e6400080211ff */
[----:B-1----:R-:W-:Y:S01]  /*dd00*/  @!P2 SEL R184, RZ, 0x1, !P1 ;  /* 0x00000001ffb8a807 */ /* 0x002fe20004800000 */
[----:B------:R-:W-:Y:S06]  /*dd10*/  @P0 BRA `(.L_x_126) ;  /* 0xffffff8000c40947 */ /* 0x000fec000383ffff */
[----:B------:R-:W-:Y:S01]  /*dd20*/  ISETP.NE.AND P3, PT, R199, RZ, PT ;  /* 0x000000ffc700720c */ /* 0x000fe20003f65270 */
[----:B------:R-:W-:Y:S01]  /*dd30*/  UIADD3 UR42, UPT, UPT, UR42, 0x4, URZ ;  /* 0x000000042a2a7890 */ /* 0x000fe2000fffe0ff */
[----:B------:R-:W-:Y:S01]  /*dd40*/  ISETP.NE.AND P0, PT, R177, 0x2, PT ;  /* 0x00000002b100780c */ /* 0x000fe20003f05270 */
[----:B------:R-:W-:Y:S02]  /*dd50*/  IMAD.IADD R18, R186, 0x1, R173 ;  /* 0x00000001ba127824 */ /* 0x000fe400078e02ad */
[----:B------:R-:W-:Y:S01]  /*dd60*/  IMAD.IADD R19, R187, 0x1, R172 ;  /* 0x00000001bb137824 */ /* 0x000fe200078e02ac */
[----:B------:R-:W-:Y:S02]  /*dd70*/  SEL R3, RZ, 0x1, P0 ;  /* 0x00000001ff037807 */ /* 0x000fe40000000000 */
[----:B------:R-:W-:Y:S02]  /*dd80*/  SEL R177, R177, RZ, P0 ;  /* 0x000000ffb1b17207 */ /* 0x000fe40000000000 */
[----:B------:R-:W-:-:S03]  /*dd90*/  LOP3.LUT R190, R190, R3, RZ, 0x3c, !PT ;  /* 0x00000003bebe7212 */ /* 0x000fc600078e3cff */
[----:B------:R-:W-:Y:S01]  /*dda0*/  @P3 R2UR UR36, R188 ;  /* 0x00000000bc2432ca */ /* 0x000fe200000e0000 */
[----:B------:R-:W-:-:S14]  /*ddb0*/  @P3 BRA `(.L_x_127) ;  /* 0xffffff7400343947 */ /* 0x000fdc000383ffff */
[----:B------:R-:W-:-:S09]  /*ddc0*/  UISETP.NE.AND UP0, UPT, UR45, URZ, UPT ;  /* 0x000000ff2d00728c */ /* 0x000fd2000bf05270 */
[----:B------:R-:W-:Y:S05]  /*ddd0*/  BRA.U !UP0, `(.L_x_128) ;  /* 0x0000000108487547 */ /* 0x000fea000b800000 */
[----:B------:R-:W1:Y:S02]  /*dde0*/  LDCU.64 UR4, c[0x0][0x890] ;  /* 0x00011200ff0477ac */ /* 0x000e640008000a00 */
[----:B-1----:R-:W-:-:S04]  /*ddf0*/  UISETP.NE.U32.AND UP0, UPT, UR4, URZ, UPT ;  /* 0x000000ff0400728c */ /* 0x002fc8000bf05070 */
[----:B------:R-:W-:-:S09]  /*de00*/  UISETP.NE.AND.EX UP0, UPT, UR5, URZ, UPT, UP0 ;  /* 0x000000ff0500728c */ /* 0x000fd2000bf05300 */
[----:B------:R-:W-:Y:S05]  /*de10*/  BRA.U UP0, `(.L_x_129) ;  /* 0x00000001000c7547 */ /* 0x000fea000b800000 */
[----:B------:R-:W-:-:S13]  /*de20*/  FSETP.NEU.AND P0, PT, R138, RZ, PT ;  /* 0x000000ff8a00720b */ /* 0x000fda0003f0d000 */
[----:B------:R-:W-:Y:S05]  /*de30*/  @!P0 EXIT ;  /* 0x000000000000894d */ /* 0x000fea0003800000 */
[----:B------:R-:W-:Y:S05]  /*de40*/  BRA `(.L_x_128) ;  /* 0x00000000002c7947 */ /* 0x000fea0003800000 */
.L_x_129:
[----:B------:R-:W-:Y:S01]  /*de50*/  ISETP.NE.AND P0, PT, R175, RZ, PT ;  /* 0x000000ffaf00720c */ /* 0x000fe20003f05270 */
[----:B------:R-:W-:-:S12]  /*de60*/  BSSY.RECONVERGENT B0, `(.L_x_128) ;  /* 0x0000009000007945 */ /* 0x000fd80003800200 */
[----:B------:R-:W-:Y:S05]  /*de70*/  @P0 BRA `(.L_x_130) ;  /* 0x0000000000140947 */ /* 0x000fea0003800000 */
[----:B------:R-:W1:Y:S02]  /*de80*/  LDCU.64 UR4, c[0x0][0x888] ;  /* 0x00011100ff0477ac */ /* 0x000e640008000a00 */
[----:B-1----:R-:W-:-:S04]  /*de90*/  ISETP.NE.U32.AND P0, PT, RZ, UR4, PT ;  /* 0x00000004ff007c0c */ /* 0x002fc8000bf05070 */
[----:B------:R-:W-:-:S13]  /*dea0*/  ISETP.NE.AND.EX P0, PT, RZ, UR5, PT, P0 ;  /* 0x00000005ff007c0c */ /* 0x000fda000bf05300 */
[----:B------:R-:W-:Y:S05]  /*deb0*/  @!P0 EXIT ;  /* 0x000000000000894d */ /* 0x000fea0003800000 */
[----:B------:R-:W-:Y:S05]  /*dec0*/  BRA `(.L_x_131) ;  /* 0x0000000000087947 */ /* 0x000fea0003800000 */
.L_x_130:
[----:B------:R-:W-:-:S13]  /*ded0*/  FSETP.NEU.AND P0, PT, R138, RZ, PT ;  /* 0x000000ff8a00720b */ /* 0x000fda0003f0d000 */
[----:B------:R-:W-:Y:S05]  /*dee0*/  @!P0 EXIT ;  /* 0x000000000000894d */ /* 0x000fea0003800000 */
.L_x_131:
[----:B------:R-:W-:Y:S05]  /*def0*/  BSYNC.RECONVERGENT B0 ;  /* 0x0000000000007941 */ /* 0x000fea0003800200 */
.L_x_128:
[----:B------:R-:W-:Y:S01]  /*df00*/  LEA R3, R189, UR41, 0x3 ;  /* 0x00000029bd037c11 */ /* 0x000fe2000f8e18ff */
[----:B------:R-:W-:Y:S01]  /*df10*/  IMAD.U32 R0, RZ, RZ, UR37 ;  /* 0x00000025ff007e24 */ /* 0x000fe2000f8e00ff */
[----:B------:R-:W-:-:S04]  /*df20*/  DEPBAR.LE SB0, 0x0 ;  /* 0x000080000000791a */ /* 0x000fc80000000000 */
[----:B------:R-:W-:-:S05]  /*df30*/  VIADD R3, R3, 0x70 ;  /* 0x0000007003037836 */ /* 0x000fca0000000000 */
[----:B------:R-:W-:-:S04]  /*df40*/  PRMT R0, R0, 0x654, R3 ;  /* 0x0000065400007816 */ /* 0x000fc80000000003 */
[----:B------:R-:W-:Y:S01]  /*df50*/  SYNCS.ARRIVE.TRANS64.RED.A1T0 RZ, [R0+URZ], RZ ;  /* 0x000000ff00ff79a7 */ /* 0x000fe200081004ff */
[----:B------:R-:W-:Y:S05]  /*df60*/  EXIT ;  /* 0x000000000000794d */ /* 0x000fea0003800000 */
.L_x_24:
[----:B--2---:R2:W4:Y:S02]  /*df70*/  SYNCS.PHASECHK.TRANS64.TRYWAIT P0, [R3+URZ+0xf0], R2 ;  /* 0x0000f002030075a7 */ /* 0x00452400080011ff */
[----:B----4-:R-:W-:Y:S05]  /*df80*/  @!P0 NANOSLEEP.SYNCS 0x989680 ;  /* 0x009896800000895d */ /* 0x010fea0003900000 */
[----:B------:R-:W4:Y:S02]  /*df90*/  @!P0 SYNCS.PHASECHK.TRANS64 P0, [R3+URZ+0xf0], R2 ;  /* 0x0000f002030085a7 */ /* 0x000f2400080010ff */
[----:B----4-:R-:W-:Y:S05]  /*dfa0*/  @!P0 BRA `(.L_x_24) ;  /* 0xfffffffc00f08947 */ /* 0x010fea000383ffff */
[----:B------:R-:W-:Y:S05]  /*dfb0*/  BRA `(.L_x_132) ;  /* 0xffffff3400f47947 */ /* 0x000fea000383ffff */
.L_x_27:
[----:B-1----:R-:W-:-:S07]  /*dfc0*/  MOV R2, UR33 ;  /* 0x0000002100027c02 */ /* 0x002fce0008000f00 */
.L_x_133:
[----:B-1----:R1:W2:Y:S02]  /*dfd0*/  SYNCS.PHASECHK.TRANS64.TRYWAIT P0, [R2+URZ+0x28], R5 ;  /* 0x00002805020075a7 */ /* 0x0022a400080011ff */
[----:B--2---:R-:W-:Y:S05]  /*dfe0*/  @!P0 NANOSLEEP.SYNCS 0x989680 ;  /* 0x009896800000895d */ /* 0x004fea0003900000 */
[----:B------:R-:W2:Y:S02]  /*dff0*/  @!P0 SYNCS.PHASECHK.TRANS64 P0, [R2+URZ+0x28], R5 ;  /* 0x00002805020085a7 */ /* 0x000ea400080010ff */
[----:B--2---:R-:W-:Y:S05]  /*e000*/  @!P0 BRA `(.L_x_133) ;  /* 0xfffffffc00f08947 */ /* 0x004fea000383ffff */
[----:B------:R-:W-:Y:S05]  /*e010*/  BRA `(.L_x_26) ;  /* 0xffffff3800587947 */ /* 0x000fea000383ffff */
.L_x_34:
[----:B-1----:R-:W-:-:S07]  /*e020*/  MOV R2, UR17 ;  /* 0x0000001100027c02 */ /* 0x002fce0008000f00 */
.L_x_134:
[----:B-1----:R1:W2:Y:S02]  /*e030*/  SYNCS.PHASECHK.TRANS64.TRYWAIT P0, [R2+URZ+0x28], R5 ;  /* 0x00002805020075a7 */ /* 0x0022a400080011ff */
[----:B--2---:R-:W-:Y:S05]  /*e040*/  @!P0 NANOSLEEP.SYNCS 0x989680 ;  /* 0x009896800000895d */ /* 0x004fea0003900000 */
[----:B------:R-:W2:Y:S02]  /*e050*/  @!P0 SYNCS.PHASECHK.TRANS64 P0, [R2+URZ+0x28], R5 ;  /* 0x00002805020085a7 */ /* 0x000ea400080010ff */
[----:B--2---:R-:W-:Y:S05]  /*e060*/  @!P0 BRA `(.L_x_134) ;  /* 0xfffffffc00f08947 */ /* 0x004fea000383ffff */
[----:B------:R-:W-:Y:S05]  /*e070*/  BRA `(.L_x_33) ;  /* 0xffffff3c00147947 */ /* 0x000fea000383ffff */
.L_x_39:
[----:B-1----:R1:W2:Y:S02]  /*e080*/  SYNCS.PHASECHK.TRANS64.TRYWAIT P0, [R2+URZ+0xa0], R3 ;  /* 0x0000a003020075a7 */ /* 0x0022a400080011ff */
[----:B--2---:R-:W-:Y:S05]  /*e090*/  @!P0 NANOSLEEP.SYNCS 0x989680 ;  /* 0x009896800000895d */ /* 0x004fea0003900000 */
[----:B------:R-:W2:Y:S02]  /*e0a0*/  @!P0 SYNCS.PHASECHK.TRANS64 P0, [R2+URZ+0xa0], R3 ;  /* 0x0000a003020085a7 */ /* 0x000ea400080010ff */
[----:B--2---:R-:W-:Y:S05]  /*e0b0*/  @!P0 BRA `(.L_x_39) ;  /* 0xfffffffc00f08947 */ /* 0x004fea000383ffff */
[----:B------:R-:W-:Y:S05]  /*e0c0*/  BRA `(.L_x_135) ;  /* 0xffffff3c00b47947 */ /* 0x000fea000383ffff */
.L_x_43:
[----:B---3--:R-:W-:-:S07]  /*e0d0*/  MOV R0, UR4 ;  /* 0x0000000400007c02 */ /* 0x008fce0008000f00 */
.L_x_136:
[----:B-1----:R1:W2:Y:S02]  /*e0e0*/  SYNCS.PHASECHK.TRANS64.TRYWAIT P0, [R0+URZ], R3 ;  /* 0x00000003000075a7 */ /* 0x0022a400080011ff */
[----:B--2---:R-:W-:Y:S05]  /*e0f0*/  @!P0 NANOSLEEP.SYNCS 0x989680 ;  /* 0x009896800000895d */ /* 0x004fea0003900000 */
[----:B------:R-:W2:Y:S02]  /*e100*/  @!P0 SYNCS.PHASECHK.TRANS64 P0, [R0+URZ], R3 ;  /* 0x00000003000085a7 */ /* 0x000ea400080010ff */
[----:B--2---:R-:W-:Y:S05]  /*e110*/  @!P0 BRA `(.L_x_136) ;  /* 0xfffffffc00f08947 */ /* 0x004fea000383ffff */
[----:B------:R-:W-:Y:S05]  /*e120*/  BRA `(.L_x_137) ;  /* 0xffffff4400247947 */ /* 0x000fea000383ffff */
.L_x_44:
[----:B---3--:R-:W-:-:S07]  /*e130*/  MOV R0, UR4 ;  /* 0x0000000400007c02 */ /* 0x008fce0008000f00 */
.L_x_138:
[----:B-1----:R1:W2:Y:S02]  /*e140*/  SYNCS.PHASECHK.TRANS64.TRYWAIT P0, [R0+URZ], R3 ;  /* 0x00000003000075a7 */ /* 0x0022a400080011ff */
[----:B--2---:R-:W-:Y:S05]  /*e150*/  @!P0 NANOSLEEP.SYNCS 0x989680 ;  /* 0x009896800000895d */ /* 0x004fea0003900000 */
[----:B------:R-:W2:Y:S02]  /*e160*/  @!P0 SYNCS.PHASECHK.TRANS64 P0, [R0+URZ], R3 ;  /* 0x00000003000085a7 */ /* 0x000ea400080010ff */
[----:B--2---:R-:W-:Y:S05]  /*e170*/  @!P0 BRA `(.L_x_138) ;  /* 0xfffffffc00f08947 */ /* 0x004fea000383ffff */
[----:B------:R-:W-:Y:S05]  /*e180*/  BRA `(.L_x_139) ;  /* 0xffffff4400307947 */ /* 0x000fea000383ffff */
.L_x_45:
[----:B---3--:R-:W-:-:S07]  /*e190*/  MOV R0, UR4 ;  /* 0x0000000400007c02 */ /* 0x008fce0008000f00 */
.L_x_140:
[----:B-1----:R1:W2:Y:S02]  /*e1a0*/  SYNCS.PHASECHK.TRANS64.TRYWAIT P0, [R0+URZ], R3 ;  /* 0x00000003000075a7 */ /* 0x0022a400080011ff */
[----:B--2---:R-:W-:Y:S05]  /*e1b0*/  @!P0 NANOSLEEP.SYNCS 0x989680 ;  /* 0x009896800000895d */ /* 0x004fea0003900000 */
[----:B------:R-:W2:Y:S02]  /*e1c0*/  @!P0 SYNCS.PHASECHK.TRANS64 P0, [R0+URZ], R3 ;  /* 0x00000003000085a7 */ /* 0x000ea400080010ff */
[----:B--2---:R-:W-:Y:S05]  /*e1d0*/  @!P0 BRA `(.L_x_140) ;  /* 0xfffffffc00f08947 */ /* 0x004fea000383ffff */
[----:B------:R-:W-:Y:S05]  /*e1e0*/  BRA `(.L_x_141) ;  /* 0xffffff44003c7947 */ /* 0x000fea000383ffff */
.L_x_46:
[----:B---3--:R-:W-:-:S07]  /*e1f0*/  MOV R0, UR4 ;  /* 0x0000000400007c02 */ /* 0x008fce0008000f00 */
.L_x_142:
[----:B-1----:R1:W2:Y:S02]  /*e200*/  SYNCS.PHASECHK.TRANS64.TRYWAIT P0, [R0+URZ], R3 ;  /* 0x00000003000075a7 */ /* 0x0022a400080011ff */
[----:B--2---:R-:W-:Y:S05]  /*e210*/  @!P0 NANOSLEEP.SYNCS 0x989680 ;  /* 0x009896800000895d */ /* 0x004fea0003900000 */
[----:B------:R-:W2:Y:S02]  /*e220*/  @!P0 SYNCS.PHASECHK.TRANS64 P0, [R0+URZ], R3 ;  /* 0x00000003000085a7 */ /* 0x000ea400080010ff */
[----:B--2---:R-:W-:Y:S05]  /*e230*/  @!P0 BRA `(.L_x_142) ;  /* 0xfffffffc00f08947 */ /* 0x004fea000383ffff */
[----:B------:R-:W-:Y:S05]  /*e240*/  BRA `(.L_x_143) ;  /* 0xffffff4400487947 */ /* 0x000fea000383ffff */
.L_x_49:
[----:B-1----:R1:W2:Y:S02]  /*e250*/  SYNCS.PHASECHK.TRANS64.TRYWAIT P0, [R0+URZ+0xe0], R5 ;  /* 0x0000e005000075a7 */ /* 0x0022a400080011ff */
[----:B--2---:R-:W-:Y:S05]  /*e260*/  @!P0 NANOSLEEP.SYNCS 0x989680 ;  /* 0x009896800000895d */ /* 0x004fea0003900000 */
[----:B------:R-:W2:Y:S02]  /*e270*/  @!P0 SYNCS.PHASECHK.TRANS64 P0, [R0+URZ+0xe0], R5 ;  /* 0x0000e005000085a7 */ /* 0x000ea400080010ff */
[----:B--2---:R-:W-:Y:S05]  /*e280*/  @!P0 BRA `(.L_x_49) ;  /* 0xfffffffc00f08947 */ /* 0x004fea000383ffff */
[----:B------:R-:W-:Y:S05]  /*e290*/  BRA `(.L_x_144) ;  /* 0xffffff4400a87947 */ /* 0x000fea000383ffff */
.L_x_50:
[----:B------:R-:W-:-:S07]  /*e2a0*/  MOV R0, UR5 ;  /* 0x0000000500007c02 */ /* 0x000fce0008000f00 */
.L_x_145:
[----:B-1----:R1:W2:Y:S02]  /*e2b0*/  SYNCS.PHASECHK.TRANS64.TRYWAIT P0, [R0+URZ+0xb0], R7 ;  /* 0x0000b007000075a7 */ /* 0x0022a400080011ff */
[----:B--2---:R-:W-:Y:S05]  /*e2c0*/  @!P0 NANOSLEEP.SYNCS 0x989680 ;  /* 0x009896800000895d */ /* 0x004fea0003900000 */
[----:B------:R-:W2:Y:S02]  /*e2d0*/  @!P0 SYNCS.PHASECHK.TRANS64 P0, [R0+URZ+0xb0], R7 ;  /* 0x0000b007000085a7 */ /* 0x000ea400080010ff */
[----:B--2---:R-:W-:Y:S05]  /*e2e0*/  @!P0 BRA `(.L_x_145) ;  /* 0xfffffffc00f08947 */ /* 0x004fea000383ffff */
[----:B------:R-:W-:Y:S05]  /*e2f0*/  BRA `(.L_x_146) ;  /* 0xffffff4400b87947 */ /* 0x000fea000383ffff */
.L_x_51:
[----:B-1----:R1:W2:Y:S02]  /*e300*/  SYNCS.PHASECHK.TRANS64.TRYWAIT P1, [R0+URZ+0xa0], R5 ;  /* 0x0000a005000075a7 */ /* 0x0022a400080211ff */
[----:B--2---:R-:W-:Y:S05]  /*e310*/  @!P1 NANOSLEEP.SYNCS 0x989680 ;  /* 0x009896800000995d */ /* 0x004fea0003900000 */
[----:B------:R-:W2:Y:S02]  /*e320*/  @!P1 SYNCS.PHASECHK.TRANS64 P1, [R0+URZ+0xa0], R5 ;  /* 0x0000a005000095a7 */ /* 0x000ea400080210ff */
[----:B--2---:R-:W-:Y:S05]  /*e330*/  @!P1 BRA `(.L_x_51) ;  /* 0xfffffffc00f09947 */ /* 0x004fea000383ffff */
[----:B------:R-:W-:Y:S05]  /*e340*/  BRA `(.L_x_147) ;  /* 0xffffff4400e87947 */ /* 0x000fea000383ffff */
.L_x_54:
[----:B------:R-:W-:-:S07]  /*e350*/  MOV R0, UR5 ;  /* 0x0000000500007c02 */ /* 0x000fce0008000f00 */
.L_x_148:
[----:B-1----:R1:W2:Y:S02]  /*e360*/  SYNCS.PHASECHK.TRANS64.TRYWAIT P0, [R0+URZ+0xb0], R3 ;  /* 0x0000b003000075a7 */ /* 0x0022a400080011ff */
[----:B--2---:R-:W-:Y:S05]  /*e370*/  @!P0 NANOSLEEP.SYNCS 0x989680 ;  /* 0x009896800000895d */ /* 0x004fea0003900000 */
[----:B------:R-:W2:Y:S02]  /*e380*/  @!P0 SYNCS.PHASECHK.TRANS64 P0, [R0+URZ+0xb0], R3 ;  /* 0x0000b003000085a7 */ /* 0x000ea400080010ff */
[----:B--2---:R-:W-:Y:S05]  /*e390*/  @!P0 BRA `(.L_x_148) ;  /* 0xfffffffc00f08947 */ /* 0x004fea000383ffff */
[----:B------:R-:W-:Y:S05]  /*e3a0*/  BRA `(.L_x_53) ;  /* 0xffffff48003c7947 */ /* 0x000fea000383ffff */
.L_x_63:
[----:B-1----:R-:W-:-:S04]  /*e3b0*/  MOV R4, UR6 ;  /* 0x0000000600047c02 */ /* 0x002fc80008000f00 */
[----:B------:R1:W2:Y:S03]  /*e3c0*/  SYNCS.PHASECHK.TRANS64.TRYWAIT P0, [R4+URZ+0x8], R5 ;  /* 0x00000805040075a7 */ /* 0x0002a600080011ff */
[----:B--2---:R-:W-:Y:S05]  /*e3d0*/  @!P0 NANOSLEEP.SYNCS 0x989680 ;  /* 0x009896800000895d */ /* 0x004fea0003900000 */
[----:B------:R-:W2:Y:S02]  /*e3e0*/  @!P0 SYNCS.PHASECHK.TRANS64 P0, [R4+URZ+0x8], R5 ;  /* 0x00000805040085a7 */ /* 0x000ea400080010ff */
[----:B--2---:R-:W-:Y:S05]  /*e3f0*/  @!P0 BRA `(.L_x_63) ;  /* 0xfffffffc00ec8947 */ /* 0x004fea000383ffff */
[----:B------:R-:W-:Y:S05]  /*e400*/  BRA `(.L_x_62) ;  /* 0xffffff4800f07947 */ /* 0x000fea000383ffff */
.L_x_65:
[----:B------:R-:W-:Y:S01]  /*e410*/  BSSY B0, `(.L_x_149) ;  /* 0x0000006000007945 */ /* 0x000fe20003800000 */
[----:B------:R-:W-:-:S07]  /*e420*/  MOV R15, 0xffffffff ;  /* 0xffffffff000f7802 */ /* 0x000fce0000000f00 */
[----:B-1---5:R-:W-:Y:S05]  /*e430*/  WARPSYNC.COLLECTIVE R15, `(.L_x_150) ;  /* 0x000000000f0c7348 */ /* 0x022fea0003c00000 */
[----:B------:R-:W-:Y:S02]  /*e440*/  ELECT P6, UR79, PT ;  /* 0x00000000004f782f */ /* 0x000fe400038c0000 */
[----:B------:R-:W-:Y:S01]  /*e450*/  MOV R14, UR79 ;  /* 0x0000004f000e7c02 */ /* 0x000fe20008000f00 */
[----:B-1---5:R-:W-:Y:S10]  /*e460*/  ENDCOLLECTIVE ;  /* 0x000000000000791b */ /* 0x022ff40003800000 */
.L_x_150:
[----:B------:R-:W-:Y:S05]  /*e470*/  BSYNC B0 ;  /* 0x0000000000007941 */ /* 0x000fea0003800000 */
.L_x_149:
[----:B------:R-:W-:Y:S05]  /*e480*/  BRA `(.L_x_151) ;  /* 0xffffff4c00207947 */ /* 0x000fea000383ffff */
.L_x_67:
[----:B-1----:R-:W-:-:S04]  /*e490*/  MOV R2, UR6 ;  /* 0x0000000600027c02 */ /* 0x002fc80008000f00 */
[----:B------:R1:W2:Y:S03]  /*e4a0*/  SYNCS.PHASECHK.TRANS64.TRYWAIT P0, [R2+URZ+0x8], R3 ;  /* 0x00000803020075a7 */ /* 0x0002a600080011ff */
[----:B--2---:R-:W-:Y:S05]  /*e4b0*/  @!P0 NANOSLEEP.SYNCS 0x989680 ;  /* 0x009896800000895d */ /* 0x004fea0003900000 */
[----:B------:R-:W2:Y:S02]  /*e4c0*/  @!P0 SYNCS.PHASECHK.TRANS64 P0, [R2+URZ+0x8], R3 ;  /* 0x00000803020085a7 */ /* 0x000ea400080010ff */
[----:B--2---:R-:W-:Y:S05]  /*e4d0*/  @!P0 BRA `(.L_x_67) ;  /* 0xfffffffc00ec8947 */ /* 0x004fea000383ffff */
[----:B------:R-:W-:Y:S05]  /*e4e0*/  BRA `(.L_x_66) ;  /* 0xffffff4c00247947 */ /* 0x000fea000383ffff */
.L_x_68:
[----:B-1----:R1:W2:Y:S02]  /*e4f0*/  SYNCS.PHASECHK.TRANS64.TRYWAIT P0, [R0+URZ+0xa0], R5 ;  /* 0x0000a005000075a7 */ /* 0x0022a400080011ff */
[----:B--2---:R-:W-:Y:S05]  /*e500*/  @!P0 NANOSLEEP.SYNCS 0x989680 ;  /* 0x009896800000895d */ /* 0x004fea0003900000 */
[----:B------:R-:W2:Y:S02]  /*e510*/  @!P0 SYNCS.PHASECHK.TRANS64 P0, [R0+URZ+0xa0], R5 ;  /* 0x0000a005000085a7 */ /* 0x000ea400080010ff */
[----:B--2---:R-:W-:Y:S05]  /*e520*/  @!P0 BRA `(.L_x_68) ;  /* 0xfffffffc00f08947 */ /* 0x004fea000383ffff */
[----:B------:R-:W-:Y:S05]  /*e530*/  BRA `(.L_x_152) ;  /* 0xffffff5000107947 */ /* 0x000fea000383ffff */
.L_x_70:
[----:B------:R-:W-:-:S07]  /*e540*/  MOV R0, UR9 ;  /* 0x0000000900007c02 */ /* 0x000fce0008000f00 */
.L_x_153:
[----:B-1----:R1:W2:Y:S02]  /*e550*/  SYNCS.PHASECHK.TRANS64.TRYWAIT P0, [R0+URZ+0xd0], R5 ;  /* 0x0000d005000075a7 */ /* 0x0022a400080011ff */
[----:B--2---:R-:W-:Y:S05]  /*e560*/  @!P0 NANOSLEEP.SYNCS 0x989680 ;  /* 0x009896800000895d */ /* 0x004fea0003900000 */
[----:B------:R-:W2:Y:S02]  /*e570*/  @!P0 SYNCS.PHASECHK.TRANS64 P0, [R0+URZ+0xd0], R5 ;  /* 0x0000d005000085a7 */ /* 0x000ea400080010ff */
[----:B--2---:R-:W-:Y:S05]  /*e580*/  @!P0 BRA `(.L_x_153) ;  /* 0xfffffffc00f08947 */ /* 0x004fea000383ffff */
[----:B------:R-:W-:Y:S05]  /*e590*/  BRA `(.L_x_154) ;  /* 0xffffff50005c7947 */ /* 0x000fea000383ffff */
.L_x_73:
[----:B------:R-:W-:Y:S07]  /*e5a0*/  MOV R0, UR8 ;  /* 0x0000000800007c02 */ /* 0x000fee0008000f00 */
.L_x_155:
[----:B-1----:R1:W2:Y:S02]  /*e5b0*/  SYNCS.PHASECHK.TRANS64.TRYWAIT P0, [R0+URZ], R5 ;  /* 0x00000005000075a7 */ /* 0x0022a400080011ff */
[----:B--2---:R-:W-:Y:S05]  /*e5c0*/  @!P0 NANOSLEEP.SYNCS 0x989680 ;  /* 0x009896800000895d */ /* 0x004fea0003900000 */
[----:B------:R-:W2:Y:S02]  /*e5d0*/  @!P0 SYNCS.PHASECHK.TRANS64 P0, [R0+URZ], R5 ;  /* 0x00000005000085a7 */ /* 0x000ea400080010ff */
[----:B--2---:R-:W-:Y:S05]  /*e5e0*/  @!P0 BRA `(.L_x_155) ;  /* 0xfffffffc00f08947 */ /* 0x004fea000383ffff */
[----:B------:R-:W-:Y:S05]  /*e5f0*/  BRA `(.L_x_72) ;  /* 0xffffff5000707947 */ /* 0x000fea000383ffff */
.L_x_77:
[----:B-1----:R-:W-:-:S07]  /*e600*/  MOV R0, UR5 ;  /* 0x0000000500007c02 */ /* 0x002fce0008000f00 */
.L_x_156:
[----:B-1----:R1:W2:Y:S02]  /*e610*/  SYNCS.PHASECHK.TRANS64.TRYWAIT P0, [R0+URZ], R3 ;  /* 0x00000003000075a7 */ /* 0x0022a400080011ff */
[----:B--2---:R-:W-:Y:S05]  /*e620*/  @!P0 NANOSLEEP.SYNCS 0x989680 ;  /* 0x009896800000895d */ /* 0x004fea0003900000 */
[----:B------:R-:W2:Y:S02]  /*e630*/  @!P0 SYNCS.PHASECHK.TRANS64 P0, [R0+URZ], R3 ;  /* 0x00000003000085a7 */ /* 0x000ea400080010ff */
[----:B--2---:R-:W-:Y:S05]  /*e640*/  @!P0 BRA `(.L_x_156) ;  /* 0xfffffffc00f08947 */ /* 0x004fea000383ffff */
[----:B------:R-:W-:Y:S05]  /*e650*/  BRA `(.L_x_157) ;  /* 0xffffff5400647947 */ /* 0x000fea000383ffff */
.L_x_80:
[----:B------:R-:W-:-:S07]  /*e660*/  MOV R0, UR7 ;  /* 0x0000000700007c02 */ /* 0x000fce0008000f00 */
.L_x_158:
[----:B-1----:R1:W2:Y:S02]  /*e670*/  SYNCS.PHASECHK.TRANS64.TRYWAIT P1, [R0+URZ+0x100], R3 ;  /* 0x00010003000075a7 */ /* 0x0022a400080211ff */
[----:B--2---:R-:W-:Y:S05]  /*e680*/  @!P1 NANOSLEEP.SYNCS 0x989680 ;  /* 0x009896800000995d */ /* 0x004fea0003900000 */
[----:B------:R-:W2:Y:S02]  /*e690*/  @!P1 SYNCS.PHASECHK.TRANS64 P1, [R0+URZ+0x100], R3 ;  /* 0x00010003000095a7 */ /* 0x000ea400080210ff */
[----:B--2---:R-:W-:Y:S05]  /*e6a0*/  @!P1 BRA `(.L_x_158) ;  /* 0xfffffffc00f09947 */ /* 0x004fea000383ffff */
[----:B------:R-:W-:Y:S05]  /*e6b0*/  BRA `(.L_x_159) ;  /* 0xffffff5400b07947 */ /* 0x000fea000383ffff */
.L_x_85:
[----:B--2---:R2:W4:Y:S02]  /*e6c0*/  SYNCS.PHASECHK.TRANS64.TRYWAIT P0, [R0+URZ+0xa0], R3 ;  /* 0x0000a003000075a7 */ /* 0x00452400080011ff */
[----:B----4-:R-:W-:Y:S05]  /*e6d0*/  @!P0 NANOSLEEP.SYNCS 0x989680 ;  /* 0x009896800000895d */ /* 0x010fea0003900000 */
[----:B------:R-:W4:Y:S02]  /*e6e0*/  @!P0 SYNCS.PHASECHK.TRANS64 P0, [R0+URZ+0xa0], R3 ;  /* 0x0000a003000085a7 */ /* 0x000f2400080010ff */
[----:B----4-:R-:W-:Y:S05]  /*e6f0*/  @!P0 BRA `(.L_x_85) ;  /* 0xfffffffc00f08947 */ /* 0x010fea000383ffff */
[----:B------:R-:W-:Y:S05]  /*e700*/  BRA `(.L_x_160) ;  /* 0xffffff5800c47947 */ /* 0x000fea000383ffff */
.L_x_88:
[----:B------:R-:W-:Y:S07]  /*e710*/  MOV R0, UR7 ;  /* 0x0000000700007c02 */ /* 0x000fee0008000f00 */
.L_x_161:
[----:B--2---:R2:W4:Y:S02]  /*e720*/  SYNCS.PHASECHK.TRANS64.TRYWAIT P0, [R0+URZ+0x98], R3 ;  /* 0x00009803000075a7 */ /* 0x00452400080011ff */
[----:B----4-:R-:W-:Y:S05]  /*e730*/  @!P0 NANOSLEEP.SYNCS 0x989680 ;  /* 0x009896800000895d */ /* 0x010fea0003900000 */
[----:B------:R-:W4:Y:S02]  /*e740*/  @!P0 SYNCS.PHASECHK.TRANS64 P0, [R0+URZ+0x98], R3 ;  /* 0x00009803000085a7 */ /* 0x000f2400080010ff */
[----:B----4-:R-:W-:Y:S05]  /*e750*/  @!P0 BRA `(.L_x_161) ;  /* 0xfffffffc00f08947 */ /* 0x010fea000383ffff */
[----:B------:R-:W-:Y:S05]  /*e760*/  BRA `(.L_x_87) ;  /* 0xffffff5c00a47947 */ /* 0x000fea000383ffff */
.L_x_91:
[----:B------:R-:W-:Y:S07]  /*e770*/  MOV R3, UR7 ;  /* 0x0000000700037c02 */ /* 0x000fee0008000f00 */
.L_x_162:
[----:B-1----:R1:W2:Y:S02]  /*e780*/  SYNCS.PHASECHK.TRANS64.TRYWAIT P0, [R3+URZ+0x70], R12 ;  /* 0x0000700c030075a7 */ /* 0x0022a400080011ff */
[----:B--2---:R-:W-:Y:S05]  /*e790*/  @!P0 NANOSLEEP.SYNCS 0x989680 ;  /* 0x009896800000895d */ /* 0x004fea0003900000 */
[----:B------:R-:W2:Y:S02]  /*e7a0*/  @!P0 SYNCS.PHASECHK.TRANS64 P0, [R3+URZ+0x70], R12 ;  /* 0x0000700c030085a7 */ /* 0x000ea400080010ff */
[----:B--2---:R-:W-:Y:S05]  /*e7b0*/  @!P0 BRA `(.L_x_162) ;  /* 0xfffffffc00f08947 */ /* 0x004fea000383ffff */
[----:B------:R-:W-:Y:S05]  /*e7c0*/  BRA `(.L_x_163) ;  /* 0xffffff60001c7947 */ /* 0x000fea000383ffff */
.L_x_92:
[----:B-1----:R-:W-:Y:S07]  /*e7d0*/  MOV R3, UR7 ;  /* 0x0000000700037c02 */ /* 0x002fee0008000f00 */
.L_x_164:
[----:B-1----:R1:W2:Y:S02]  /*e7e0*/  SYNCS.PHASECHK.TRANS64.TRYWAIT P0, [R3+URZ+0x78], R12 ;  /* 0x0000780c030075a7 */ /* 0x0022a400080011ff */
[----:B--2---:R-:W-:Y:S05]  /*e7f0*/  @!P0 NANOSLEEP.SYNCS 0x989680 ;  /* 0x009896800000895d */ /* 0x004fea0003900000 */
[----:B------:R-:W2:Y:S02]  /*e800*/  @!P0 SYNCS.PHASECHK.TRANS64 P0, [R3+URZ+0x78], R12 ;  /* 0x0000780c030085a7 */ /* 0x000ea400080010ff */
[----:B--2---:R-:W-:Y:S05]  /*e810*/  @!P0 BRA `(.L_x_164) ;  /* 0xfffffffc00f08947 */ /* 0x004fea000383ffff */
[----:B------:R-:W-:Y:S05]  /*e820*/  BRA `(.L_x_165) ;  /* 0xffffff6000587947 */ /* 0x000fea000383ffff */
.L_x_93:
[----:B-1----:R-:W-:Y:S07]  /*e830*/  MOV R3, UR7 ;  /* 0x0000000700037c02 */ /* 0x002fee0008000f00 */
.L_x_166:
[----:B-1----:R1:W2:Y:S02]  /*e840*/  SYNCS.PHASECHK.TRANS64.TRYWAIT P0, [R3+URZ+0x80], R12 ;  /* 0x0000800c030075a7 */ /* 0x0022a400080011ff */
[----:B--2---:R-:W-:Y:S05]  /*e850*/  @!P0 NANOSLEEP.SYNCS 0x989680 ;  /* 0x009896800000895d */ /* 0x004fea0003900000 */
[----:B------:R-:W2:Y:S02]  /*e860*/  @!P0 SYNCS.PHASECHK.TRANS64 P0, [R3+URZ+0x80], R12 ;  /* 0x0000800c030085a7 */ /* 0x000ea400080010ff */
[----:B--2---:R-:W-:Y:S05]  /*e870*/  @!P0 BRA `(.L_x_166) ;  /* 0xfffffffc00f08947 */ /* 0x004fea000383ffff */
[----:B------:R-:W-:Y:S05]  /*e880*/  BRA `(.L_x_167) ;  /* 0xffffff6000a07947 */ /* 0x000fea000383ffff */
.L_x_94:
[----:B------:R-:W-:Y:S07]  /*e890*/  MOV R3, UR7 ;  /* 0x0000000700037c02 */ /* 0x000fee0008000f00 */
.L_x_168:
[----:B-1----:R1:W2:Y:S02]  /*e8a0*/  SYNCS.PHASECHK.TRANS64.TRYWAIT P0, [R3+URZ+0x88], R12 ;  /* 0x0000880c030075a7 */ /* 0x0022a400080011ff */
[----:B--2---:R-:W-:Y:S05]  /*e8b0*/  @!P0 NANOSLEEP.SYNCS 0x989680 ;  /* 0x009896800000895d */ /* 0x004fea0003900000 */
[----:B------:R-:W2:Y:S02]  /*e8c0*/  @!P0 SYNCS.PHASECHK.TRANS64 P0, [R3+URZ+0x88], R12 ;  /* 0x0000880c030085a7 */ /* 0x000ea400080010ff */
[----:B--2---:R-:W-:Y:S05]  /*e8d0*/  @!P0 BRA `(.L_x_168) ;  /* 0xfffffffc00f08947 */ /* 0x004fea000383ffff */
[----:B------:R-:W-:Y:S05]  /*e8e0*/  BRA `(.L_x_169) ;  /* 0xffffff6400287947 */ /* 0x000fea000383ffff */
.L_x_96:
[----:B------:R-:W-:-:S07]  /*e8f0*/  MOV R0, UR7 ;  /* 0x0000000700007c02 */ /* 0x000fce0008000f00 */
.L_x_170:
[----:B-1----:R1:W4:Y:S02]  /*e900*/  SYNCS.PHASECHK.TRANS64.TRYWAIT P0, [R0+URZ+0x70], R3 ;  /* 0x00007003000075a7 */ /* 0x00232400080011ff */
[----:B----4-:R-:W-:Y:S05]  /*e910*/  @!P0 NANOSLEEP.SYNCS 0x989680 ;  /* 0x009896800000895d */ /* 0x010fea0003900000 */
[----:B------:R-:W4:Y:S02]  /*e920*/  @!P0 SYNCS.PHASECHK.TRANS64 P0, [R0+URZ+0x70], R3 ;  /* 0x00007003000085a7 */ /* 0x000f2400080010ff */
[----:B----4-:R-:W-:Y:S05]  /*e930*/  @!P0 BRA `(.L_x_170) ;  /* 0xfffffffc00f08947 */ /* 0x010fea000383ffff */
[----:B------:R-:W-:Y:S05]  /*e940*/  BRA `(.L_x_171) ;  /* 0xffffff6400987947 */ /* 0x000fea000383ffff */
.L_x_97:
[----:B-1----:R-:W-:-:S07]  /*e950*/  MOV R0, UR7 ;  /* 0x0000000700007c02 */ /* 0x002fce0008000f00 */
.L_x_172:
[----:B-1----:R1:W4:Y:S02]  /*e960*/  SYNCS.PHASECHK.TRANS64.TRYWAIT P0, [R0+URZ+0x78], R3 ;  /* 0x00007803000075a7 */ /* 0x00232400080011ff */
[----:B----4-:R-:W-:Y:S05]  /*e970*/  @!P0 NANOSLEEP.SYNCS 0x989680 ;  /* 0x009896800000895d */ /* 0x010fea0003900000 */
[----:B------:R-:W4:Y:S02]  /*e980*/  @!P0 SYNCS.PHASECHK.TRANS64 P0, [R0+URZ+0x78], R3 ;  /* 0x00007803000085a7 */ /* 0x000f2400080010ff */
[----:B----4-:R-:W-:Y:S05]  /*e990*/  @!P0 BRA `(.L_x_172) ;  /* 0xfffffffc00f08947 */ /* 0x010fea000383ffff */
[----:B------:R-:W-:Y:S05]  /*e9a0*/  BRA `(.L_x_173) ;  /* 0xffffff6400887947 */ /* 0x000fea000383ffff */
.L_x_98:
[----:B-1----:R-:W-:-:S07]  /*e9b0*/  MOV R0, UR7 ;  /* 0x0000000700007c02 */ /* 0x002fce0008000f00 */
.L_x_174:
[----:B-1----:R1:W4:Y:S02]  /*e9c0*/  SYNCS.PHASECHK.TRANS64.TRYWAIT P0, [R0+URZ+0x80], R3 ;  /* 0x00008003000075a7 */ /* 0x00232400080011ff */
[----:B----4-:R-:W-:Y:S05]  /*e9d0*/  @!P0 NANOSLEEP.SYNCS 0x989680 ;  /* 0x009896800000895d */ /* 0x010fea0003900000 */
[----:B------:R-:W4:Y:S02]  /*e9e0*/  @!P0 SYNCS.PHASECHK.TRANS64 P0, [R0+URZ+0x80], R3 ;  /* 0x00008003000085a7 */ /* 0x000f2400080010ff */
[----:B----4-:R-:W-:Y:S05]  /*e9f0*/  @!P0 BRA `(.L_x_174) ;  /* 0xfffffffc00f08947 */ /* 0x010fea000383ffff */
[----:B------:R-:W-:Y:S05]  /*ea00*/  BRA `(.L_x_175) ;  /* 0xffffff6400787947 */ /* 0x000fea000383ffff */
.L_x_100:
[----:B-1----:R1:W2:Y:S02]  /*ea10*/  SYNCS.PHASECHK.TRANS64.TRYWAIT P0, [R0+URZ+0xa0], R3 ;  /* 0x0000a003000075a7 */ /* 0x0022a400080011ff */
[----:B--2---:R-:W-:Y:S05]  /*ea20*/  @!P0 NANOSLEEP.SYNCS 0x989680 ;  /* 0x009896800000895d */ /* 0x004fea0003900000 */
[----:B------:R-:W2:Y:S02]  /*ea30*/  @!P0 SYNCS.PHASECHK.TRANS64 P0, [R0+URZ+0xa0], R3 ;  /* 0x0000a003000085a7 */ /* 0x000ea400080010ff */
[----:B--2---:R-:W-:Y:S05]  /*ea40*/  @!P0 BRA `(.L_x_100) ;  /* 0xfffffffc00f08947 */ /* 0x004fea000383ffff */
[----:B------:R-:W-:Y:S05]  /*ea50*/  BRA `(.L_x_176) ;  /* 0xffffff6800207947 */ /* 0x000fea000383ffff */
.L_x_114:
[----:B-1----:R1:W2:Y:S02]  /*ea60*/  SYNCS.PHASECHK.TRANS64.TRYWAIT P0, [R3+URZ+0x50], R0 ;  /* 0x00005000030075a7 */ /* 0x0022a400080011ff */
[----:B--2---:R-:W-:Y:S05]  /*ea70*/  @!P0 NANOSLEEP.SYNCS 0x989680 ;  /* 0x009896800000895d */ /* 0x004fea0003900000 */
[----:B------:R-:W2:Y:S02]  /*ea80*/  @!P0 SYNCS.PHASECHK.TRANS64 P0, [R3+URZ+0x50], R0 ;  /* 0x00005000030085a7 */ /* 0x000ea400080010ff */
[----:B--2---:R-:W-:Y:S05]  /*ea90*/  @!P0 BRA `(.L_x_114) ;  /* 0xfffffffc00f08947 */ /* 0x004fea000383ffff */
[----:B------:R-:W-:Y:S05]  /*eaa0*/  BRA `(.L_x_113) ;  /* 0xffffff7400b47947 */ /* 0x000fea000383ffff */
.L_x_117:
[----:B--2---:R2:W4:Y:S02]  /*eab0*/  SYNCS.PHASECHK.TRANS64.TRYWAIT P1, [R201+URZ+0xc0], R0 ;  /* 0x0000c000c90075a7 */ /* 0x00452400080211ff */
[----:B----4-:R-:W-:Y:S05]  /*eac0*/  @!P1 NANOSLEEP.SYNCS 0x989680 ;  /* 0x009896800000995d */ /* 0x010fea0003900000 */
[----:B------:R-:W4:Y:S02]  /*ead0*/  @!P1 SYNCS.PHASECHK.TRANS64 P1, [R201+URZ+0xc0], R0 ;  /* 0x0000c000c90095a7 */ /* 0x000f2400080210ff */
[----:B----4-:R-:W-:Y:S05]  /*eae0*/  @!P1 BRA `(.L_x_117) ;  /* 0xfffffffc00f09947 */ /* 0x010fea000383ffff */
[----:B------:R-:W-:Y:S05]  /*eaf0*/  BRA `(.L_x_116) ;  /* 0xffffff7800247947 */ /* 0x000fea000383ffff */
        .weak           $__internal_0_$__cuda_sm10x_tcgen05_guardrail_trap_col_being_dealloced_not_returned_by_alloc
        .type           $__internal_0_$__cuda_sm10x_tcgen05_guardrail_trap_col_being_dealloced_not_returned_by_alloc,@function
        .size           $__internal_0_$__cuda_sm10x_tcgen05_guardrail_trap_col_being_dealloced_not_returned_by_alloc,($__internal_1_$__cuda_sm10x_tcgen05_guardrail_trap_phase_invalid_during_alloc - $__internal_0_$__cuda_sm10x_tcgen05_guardrail_trap_col_being_dealloced_not_returned_by_alloc)
$__internal_0_$__cuda_sm10x_tcgen05_guardrail_trap_col_being_dealloced_not_returned_by_alloc:
[----:B------:R-:W-:Y:S05]  /*eb00*/  BPT.TRAP 0x1 ;  /* 0x000000040000795c */ /* 0x000fea0000300000 */
[----:B------:R-:W-:-:S04]  /*eb10*/  HFMA2 R3, -RZ, RZ, 0, 0 ;  /* 0x00000000ff037431 */ /* 0x000fc800000001ff */
[----:B------:R-:W-:Y:S05]  /*eb20*/  RET.REL.NODEC R2 `(_ZN7cutlass13device_kernelINS_4gemm6kernel13GemmUniversalIN4cute5tupleIJiiiiEEENS1_10collective13CollectiveMmaINS1_35MainloopSm100TmaUmmaWarpSpecializedILi5ELi2ELi2ENS5_IJNS4_1CILi2EEENSA_ILi1EEESC_EEEEENS5_IJNSA_ILi256EEESF_NSA_ILi64EEEEEENS_6half_tENS5_IJlSC_lEEESI_SJ_NS4_8TiledMMAINS4_8MMA_AtomIJNS4_26SM100_MMA_F16BF16_2x1SM_SSISI_SI_fLi256ELi256ELNS4_4UMMA5MajorE0ELSO_0ELNSN_7ScaleInE0ELSP_0EEEEEENS4_6LayoutINS5_IJSC_SC_SC_EEENS5_IJNSA_ILi0EEESU_SU_EEEEENS5_IJNS4_10UnderscoreESX_SX_EEEEENS4_18SM100_TMA_2SM_LOADENS4_14ComposedLayoutINS4_7SwizzleILi3ELi4ELi3EEENS4_18smem_ptr_flag_bitsILi16EEENSS_INS5_IJNSA_ILi8EEESG_EEENS5_IJSG_SC_EEEEEEEvNS4_8identityES10_S1A_vS1B_EENS_8epilogue10collective18CollectiveEpilogueINS1D_23Sm100TmaWarpSpecializedILi4ELi2ELi64ELb1ELb0EEEJNS5_IJNSA_ILi128EEESF_SG_EEENS5_IJNSS_IS1I_SC_EENSS_ISG_SC_EEEEESI_SJ_SI_SJ_NS1D_6fusion15FusionCallbacksIS1H_NS1N_13LinCombEltActINS1D_6thread4GELUESI_fSI_fLNS_15FloatRoundStyleE2EEES1J_S1M_JEEENS4_5SM1004TMEM4LOAD26SM100_TMEM_LOAD_32dp32b64xENS4_13SM90_TMA_LOADES1A_NS4_39AutoVectorizingCopyWithAssumedAlignmentILi128EEENS4_14SM90_TMA_STOREES1A_S21_S21_EEEvvEEEEvNT_6ParamsE) ;  /* 0xffffff1402347950 */ /* 0x000fea0003c3ffff */
        .weak           $__internal_1_$__cuda_sm10x_tcgen05_guardrail_trap_phase_invalid_during_alloc
        .type           $__internal_1_$__cuda_sm10x_tcgen05_guardrail_trap_phase_invalid_during_alloc,@function
        .size           $__internal_1_$__cuda_sm10x_tcgen05_guardrail_trap_phase_invalid_during_alloc,($__internal_2_$__cuda_sm10x_tcgen05_guardrail_trap_unallocated_columns_being_dealloced - $__internal_1_$__cuda_sm10x_tcgen05_guardrail_trap_phase_invalid_during_alloc)
$__internal_1_$__cuda_sm10x_tcgen05_guardrail_trap_phase_invalid_during_alloc:
[----:B------:R-:W-:Y:S05]  /*eb30*/  BPT.TRAP 0x1 ;  /* 0x000000040000795c */ /* 0x000fea0000300000 */
[----:B------:R-:W-:-:S04]  /*eb40*/  MOV R3, 0x0 ;  /* 0x0000000000037802 */ /* 0x000fc80000000f00 */
[----:B------:R-:W-:Y:S05]  /*eb50*/  RET.REL.NODEC R2 `(_ZN7cutlass13device_kernelINS_4gemm6kernel13GemmUniversalIN4cute5tupleIJiiiiEEENS1_10collective13CollectiveMmaINS1_35MainloopSm100TmaUmmaWarpSpecializedILi5ELi2ELi2ENS5_IJNS4_1CILi2EEENSA_ILi1EEESC_EEEEENS5_IJNSA_ILi256EEESF_NSA_ILi64EEEEEENS_6half_tENS5_IJlSC_lEEESI_SJ_NS4_8TiledMMAINS4_8MMA_AtomIJNS4_26SM100_MMA_F16BF16_2x1SM_SSISI_SI_fLi256ELi256ELNS4_4UMMA5MajorE0ELSO_0ELNSN_7ScaleInE0ELSP_0EEEEEENS4_6LayoutINS5_IJSC_SC_SC_EEENS5_IJNSA_ILi0EEESU_SU_EEEEENS5_IJNS4_10UnderscoreESX_SX_EEEEENS4_18SM100_TMA_2SM_LOADENS4_14ComposedLayoutINS4_7SwizzleILi3ELi4ELi3EEENS4_18smem_ptr_flag_bitsILi16EEENSS_INS5_IJNSA_ILi8EEESG_EEENS5_IJSG_SC_EEEEEEEvNS4_8identityES10_S1A_vS1B_EENS_8epilogue10collective18CollectiveEpilogueINS1D_23Sm100TmaWarpSpecializedILi4ELi2ELi64ELb1ELb0EEEJNS5_IJNSA_ILi128EEESF_SG_EEENS5_IJNSS_IS1I_SC_EENSS_ISG_SC_EEEEESI_SJ_SI_SJ_NS1D_6fusion15FusionCallbacksIS1H_NS1N_13LinCombEltActINS1D_6thread4GELUESI_fSI_fLNS_15FloatRoundStyleE2EEES1J_S1M_JEEENS4_5SM1004TMEM4LOAD26SM100_TMEM_LOAD_32dp32b64xENS4_13SM90_TMA_LOADES1A_NS4_39AutoVectorizingCopyWithAssumedAlignmentILi128EEENS4_14SM90_TMA_STOREES1A_S21_S21_EEEvvEEEEvNT_6ParamsE) ;  /* 0xffffff1402287950 */ /* 0x000fea0003c3ffff */
        .weak           $__internal_2_$__cuda_sm10x_tcgen05_guardrail_trap_unallocated_columns_being_dealloced
        .type           $__internal_2_$__cuda_sm10x_tcgen05_guardrail_trap_unallocated_columns_being_dealloced,@function
        .size           $__internal_2_$__cuda_sm10x_tcgen05_guardrail_trap_unallocated_columns_being_dealloced,(.L_x_178 - $__internal_2_$__cuda_sm10x_tcgen05_guardrail_trap_unallocated_columns_being_dealloced)
$__internal_2_$__cuda_sm10x_tcgen05_guardrail_trap_unallocated_columns_being_dealloced:
[----:B------:R-:W-:Y:S05]  /*eb60*/  BPT.TRAP 0x1 ;  /* 0x000000040000795c */ /* 0x000fea0000300000 */
[----:B------:R-:W-:-:S04]  /*eb70*/  HFMA2 R3, -RZ, RZ, 0, 0 ;  /* 0x00000000ff037431 */ /* 0x000fc800000001ff */
[----:B------:R-:W-:Y:S05]  /*eb80*/  RET.REL.NODEC R2 `(_ZN7cutlass13device_kernelINS_4gemm6kernel13GemmUniversalIN4cute5tupleIJiiiiEEENS1_10collective13CollectiveMmaINS1_35MainloopSm100TmaUmmaWarpSpecializedILi5ELi2ELi2ENS5_IJNS4_1CILi2EEENSA_ILi1EEESC_EEEEENS5_IJNSA_ILi256EEESF_NSA_ILi64EEEEEENS_6half_tENS5_IJlSC_lEEESI_SJ_NS4_8TiledMMAINS4_8MMA_AtomIJNS4_26SM100_MMA_F16BF16_2x1SM_SSISI_SI_fLi256ELi256ELNS4_4UMMA5MajorE0ELSO_0ELNSN_7ScaleInE0ELSP_0EEEEEENS4_6LayoutINS5_IJSC_SC_SC_EEENS5_IJNSA_ILi0EEESU_SU_EEEEENS5_IJNS4_10UnderscoreESX_SX_EEEEENS4_18SM100_TMA_2SM_LOADENS4_14ComposedLayoutINS4_7SwizzleILi3ELi4ELi3EEENS4_18smem_ptr_flag_bitsILi16EEENSS_INS5_IJNSA_ILi8EEESG_EEENS5_IJSG_SC_EEEEEEEvNS4_8identityES10_S1A_vS1B_EENS_8epilogue10collective18CollectiveEpilogueINS1D_23Sm100TmaWarpSpecializedILi4ELi2ELi64ELb1ELb0EEEJNS5_IJNSA_ILi128EEESF_SG_EEENS5_IJNSS_IS1I_SC_EENSS_ISG_SC_EEEEESI_SJ_SI_SJ_NS1D_6fusion15FusionCallbacksIS1H_NS1N_13LinCombEltActINS1D_6thread4GELUESI_fSI_fLNS_15FloatRoundStyleE2EEES1J_S1M_JEEENS4_5SM1004TMEM4LOAD26SM100_TMEM_LOAD_32dp32b64xENS4_13SM90_TMA_LOADES1A_NS4_39AutoVectorizingCopyWithAssumedAlignmentILi128EEENS4_14SM90_TMA_STOREES1A_S21_S21_EEEvvEEEEvNT_6ParamsE) ;  /* 0xffffff14021c7950 */ /* 0x000fea0003c3ffff */
.L_x_177:
[----:B------:R-:W-:-:S00]  /*eb90*/  BRA `(.L_x_177) ;  /* 0xfffffffc00fc7947 */ /* 0x000fc0000383ffff */
[----:B------:R-:W-:-:S00]  /*eba0*/  NOP ;  /* 0x0000000000007918 */ /* 0x000fc00000000000 */
        /* <DEDUP_REMOVED lines=13> */
.L_x_178:


//--------------------- .nv.global.init           --------------------------
	.section	.nv.global.init,"aw",@progbits
.nv.global.init:
	.type		$str$27,@object
	.size		$str$27,($str$28 - $str$27)
$str$27:
        /*0000*/ 	.byte	0x28, 0x61, 0x64, 0x64, 0x72, 0x65, 0x73, 0x73, 0x20, 0x26, 0x20, 0x6d, 0x61, 0x73, 0x6b, 0x29
        /*0010*/ 	.byte	0x20, 0x3d, 0x3d, 0x20, 0x30, 0x00
	.type		$str$28,@object
	.size		$str$28,($str$26 - $str$28)
$str$28:
        /*0016*/ 	.byte	0x2f, 0x74, 0x6d, 0x70, 0x2f, 0x63, 0x75, 0x74, 0x6c, 0x61, 0x73, 0x73, 0x5f, 0x73, 0x77, 0x65
        /*0026*/ 	.byte	0x65, 0x70, 0x5f, 0x73, 0x72, 0x63, 0x2f, 0x69, 0x6e, 0x63, 0x6c, 0x75, 0x64, 0x65, 0x2f, 0x63
        /*0036*/ 	.byte	0x75, 0x74, 0x65, 0x2f, 0x70, 0x6f, 0x69, 0x6e, 0x74, 0x65, 0x72, 0x5f, 0x66, 0x6c, 0x61, 0x67
        /*0046*/ 	.byte	0x67, 0x65, 0x64, 0x2e, 0x68, 0x70, 0x70, 0x00
	.type		$str$26,@object
	.size		$str$26,($str$25 - $str$26)
$str$26:
        /*004e*/ 	.byte	0x2f, 0x74, 0x6d, 0x70, 0x2f, 0x63, 0x75, 0x74, 0x6c, 0x61, 0x73, 0x73, 0x5f, 0x73, 0x77, 0x65
        /*005e*/ 	.byte	0x65, 0x70, 0x5f, 0x73, 0x72, 0x63, 0x2f, 0x69, 0x6e, 0x63, 0x6c, 0x75, 0x64, 0x65, 0x2f, 0x63
        /*006e*/ 	.byte	0x75, 0x74, 0x65, 0x2f, 0x61, 0x74, 0x6f, 0x6d, 0x2f, 0x63, 0x6f, 0x70, 0x79, 0x5f, 0x74, 0x72
        /*007e*/ 	.byte	0x61, 0x69, 0x74, 0x73, 0x5f, 0x73, 0x6d, 0x31, 0x30, 0x30, 0x2e, 0x68, 0x70, 0x70, 0x00
	.type		$str$25,@object
	.size		$str$25,(__unnamed_1 - $str$25)
$str$25:
        /*008d*/ 	.byte	0x28, 0x28, 0x75, 0x69, 0x6e, 0x74, 0x33, 0x32, 0x5f, 0x74, 0x28, 0x74, 0x68, 0x72, 0x65, 0x61
        /*009d*/ 	.byte	0x64, 0x49, 0x64, 0x78, 0x2e, 0x78, 0x29, 0x20, 0x2f, 0x20, 0x33, 0x32, 0x29, 0x20, 0x25, 0x20
        /*00ad*/ 	.byte	0x34, 0x29, 0x20, 0x3d, 0x3d, 0x20, 0x28, 0x28, 0x28, 0x74, 0x6d, 0x65, 0x6d, 0x5f, 0x61, 0x64
        /*00bd*/ 	.byte	0x64, 0x72, 0x20, 0x3e, 0x3e, 0x20, 0x31, 0x36, 0x29, 0x20, 0x2f, 0x20, 0x33, 0x32, 0x29, 0x20
        /*00cd*/ 	.byte	0x25, 0x20, 0x34, 0x29, 0x00
	.type		__unnamed_1,@object
	.size		__unnamed_1,(__unnamed_2 - __unnamed_1)
__unnamed_1:
        /*00d2*/ 	.byte	0x61, 0x75, 0x74, 0x6f, 0x20, 0x63, 0x75, 0x74, 0x65, 0x3a, 0x3a, 0x61, 0x73, 0x5f, 0x70, 0x6f
        /* <DEDUP_REMOVED lines=24> */
        /*0262*/ 	.byte	0x3e, 0x3e, 0x3e, 0x3e, 0x5d, 0x00
	.type		__unnamed_2,@object
	.size		__unnamed_2,(.L_2 - __unnamed_2)
__unnamed_2:
        /* <DEDUP_REMOVED lines=43> */
        /*0518*/ 	.byte	0x74, 0x65, 0x3a, 0x3a, 0x43, 0x3c, 0x30, 0x3e, 0x3e, 0x3e, 0x3e, 0x5d, 0x00
.L_2:


//--------------------- .nv.shared._ZN7cutlass13device_kernelINS_4gemm6kernel13GemmUniversalIN4cute5tupleIJiiiiEEENS1_10collective13CollectiveMmaINS1_35MainloopSm100TmaUmmaWarpSpecializedILi5ELi2ELi2ENS5_IJNS4_1CILi2EEENSA_ILi1EEESC_EEEEENS5_IJNSA_ILi256EEESF_NSA_ILi64EEEEEENS_6half_tENS5_IJlSC_lEEESI_SJ_NS4_8TiledMMAINS4_8MMA_AtomIJNS4_26SM100_MMA_F16BF16_2x1SM_SSISI_SI_fLi256ELi256ELNS4_4UMMA5MajorE0ELSO_0ELNSN_7ScaleInE0ELSP_0EEEEEENS4_6LayoutINS5_IJSC_SC_SC_EEENS5_IJNSA_ILi0EEESU_SU_EEEEENS5_IJNS4_10UnderscoreESX_SX_EEEEENS4_18SM100_TMA_2SM_LOADENS4_14ComposedLayoutINS4_7SwizzleILi3ELi4ELi3EEENS4_18smem_ptr_flag_bitsILi16EEENSS_INS5_IJNSA_ILi8EEESG_EEENS5_IJSG_SC_EEEEEEEvNS4_8identityES10_S1A_vS1B_EENS_8epilogue10collective18CollectiveEpilogueINS1D_23Sm100TmaWarpSpecializedILi4ELi2ELi64ELb1ELb0EEEJNS5_IJNSA_ILi128EEESF_SG_EEENS5_IJNSS_IS1I_SC_EENSS_ISG_SC_EEEEESI_SJ_SI_SJ_NS1D_6fusion15FusionCallbacksIS1H_NS1N_13LinCombEltActINS1D_6thread4GELUESI_fSI_fLNS_15FloatRoundStyleE2EEES1J_S1M_JEEENS4_5SM1004TMEM4LOAD26SM100_TMEM_LOAD_32dp32b64xENS4_13SM90_TMA_LOADES1A_NS4_39AutoVectorizingCopyWithAssumedAlignmentILi128EEENS4_14SM90_TMA_STOREES1A_S21_S21_EEEvvEEEEvNT_6ParamsE --------------------------
	.section	.nv.shared._ZN7cutlass13device_kernelINS_4gemm6kernel13GemmUniversalIN4cute5tupleIJiiiiEEENS1_10collective13CollectiveMmaINS1_35MainloopSm100TmaUmmaWarpSpecializedILi5ELi2ELi2ENS5_IJNS4_1CILi2EEENSA_ILi1EEESC_EEEEENS5_IJNSA_ILi256EEESF_NSA_ILi64EEEEEENS_6half_tENS5_IJlSC_lEEESI_SJ_NS4_8TiledMMAINS4_8MMA_AtomIJNS4_26SM100_MMA_F16BF16_2x1SM_SSISI_SI_fLi256ELi256ELNS4_4UMMA5MajorE0ELSO_0ELNSN_7ScaleInE0ELSP_0EEEEEENS4_6LayoutINS5_IJSC_SC_SC_EEENS5_IJNSA_ILi0EEESU_SU_EEEEENS5_IJNS4_10UnderscoreESX_SX_EEEEENS4_18SM100_TMA_2SM_LOADENS4_14ComposedLayoutINS4_7SwizzleILi3ELi4ELi3EEENS4_18smem_ptr_flag_bitsILi16EEENSS_INS5_IJNSA_ILi8EEESG_EEENS5_IJSG_SC_EEEEEEEvNS4_8identityES10_S1A_vS1B_EENS_8epilogue10collective18CollectiveEpilogueINS1D_23Sm100TmaWarpSpecializedILi4ELi2ELi64ELb1ELb0EEEJNS5_IJNSA_ILi128EEESF_SG_EEENS5_IJNSS_IS1I_SC_EENSS_ISG_SC_EEEEESI_SJ_SI_SJ_NS1D_6fusion15FusionCallbacksIS1H_NS1N_13LinCombEltActINS1D_6thread4GELUESI_fSI_fLNS_15FloatRoundStyleE2EEES1J_S1M_JEEENS4_5SM1004TMEM4LOAD26SM100_TMEM_LOAD_32dp32b64xENS4_13SM90_TMA_LOADES1A_NS4_39AutoVectorizingCopyWithAssumedAlignmentILi128EEENS4_14SM90_TMA_STOREES1A_S21_S21_EEEvvEEEEvNT_6ParamsE,"aw",@nobits
	.sectionflags	@""
	.align	16
	.zero		1024


//--------------------- .nv.shared.reserved.0     --------------------------
	.section	.nv.shared.reserved.0,"aw",@nobits
	.weak		__nv_reservedSMEM_offset_0_alias
	.size		__nv_reservedSMEM_offset_0_alias, 0, 64
	.other		__nv_reservedSMEM_offset_0_alias,@"STO_CUDA_RESERVED_SHARED STV_DEFAULT"
__nv_reservedSMEM_offset_0_alias:
	.zero		0
.nv.shared.reserved.0:
	.zero		64
	.weak		__nv_reservedSMEM_tcgen05_partition
	.type		__nv_reservedSMEM_tcgen05_partition,@object
	.size		__nv_reservedSMEM_tcgen05_partition,(.L_0 - __nv_reservedSMEM_tcgen05_partition)
__nv_reservedSMEM_tcgen05_partition:
	.zero		32
.L_0:


//--------------------- .nv.global                --------------------------
	.section	.nv.global,"aw",@nobits
.nv.global:
	.type		_ZN39_INTERNAL_1ff2e234_4_k_cu_9a6b3036_29444cute1_E,@object
	.size		_ZN39_INTERNAL_1ff2e234_4_k_cu_9a6b3036_29444cute1_E,(_ZN39_INTERNAL_1ff2e234_4_k_cu_9a6b3036_29444cuda3std3__45__cpo6cbeginE - _ZN39_INTERNAL_1ff2e234_4_k_cu_9a6b3036_29444cute1_E)
_ZN39_INTERNAL_1ff2e234_4_k_cu_9a6b3036_29444cute1_E:
	.zero		1
	.type		_ZN39_INTERNAL_1ff2e234_4_k_cu_9a6b3036_29444cuda3std3__45__cpo6cbeginE,@object
	.size		_ZN39_INTERNAL_1ff2e234_4_k_cu_9a6b3036_29444cuda3std3__45__cpo6cbeginE,(_ZN39_INTERNAL_1ff2e234_4_k_cu_9a6b3036_29444cuda3std3__48in_placeE - _ZN39_INTERNAL_1ff2e234_4_k_cu_9a6b3036_29444cuda3std3__45__cpo6cbeginE)
_ZN39_INTERNAL_1ff2e234_4_k_cu_9a6b3036_29444cuda3std3__45__cpo6cbeginE:
	.zero		1
	.type		_ZN39_INTERNAL_1ff2e234_4_k_cu_9a6b3036_29444cuda3std3__48in_placeE,@object
	.size		_ZN39_INTERNAL_1ff2e234_4_k_cu_9a6b3036_29444cuda3std3__48in_placeE,(_ZN39_INTERNAL_1ff2e234_4_k_cu_9a6b3036_29444cuda3std6ranges3__45__cpo9iter_moveE - _ZN39_INTERNAL_1ff2e234_4_k_cu_9a6b3036_29444cuda3std3__48in_placeE)
_ZN39_INTERNAL_1ff2e234_4_k_cu_9a6b3036_29444cuda3std3__48in_placeE:
	.zero		1
	.type		_ZN39_INTERNAL_1ff2e234_4_k_cu_9a6b3036_29444cuda3std6ranges3__45__cpo9iter_moveE,@object
	.size		_ZN39_INTERNAL_1ff2e234_4_k_cu_9a6b3036_29444cuda3std6ranges3__45__cpo9iter_moveE,(_ZN39_INTERNAL_1ff2e234_4_k_cu_9a6b3036_29444cuda3std3__45__cpo5beginE - _ZN39_INTERNAL_1ff2e234_4_k_cu_9a6b3036_29444cuda3std6ranges3__45__cpo9iter_moveE)
_ZN39_INTERNAL_1ff2e234_4_k_cu_9a6b3036_29444cuda3std6ranges3__45__cpo9iter_moveE:
	.zero		1
	.type		_ZN39_INTERNAL_1ff2e234_4_k_cu_9a6b3036_29444cuda3std3__45__cpo5beginE,@object
	.size		_ZN39_INTERNAL_1ff2e234_4_k_cu_9a6b3036_29444cuda3std3__45__cpo5beginE,(_ZN39_INTERNAL_1ff2e234_4_k_cu_9a6b3036_29444cuda3std3__441_GLOBAL__N__1ff2e234_4_k_cu_9a6b3036_29446ignoreE - _ZN39_INTERNAL_1ff2e234_4_k_cu_9a6b3036_29444cuda3std3__45__cpo5beginE)
_ZN39_INTERNAL_1ff2e234_4_k_cu_9a6b3036_29444cuda3std3__45__cpo5beginE:
	.zero		1
	.type		_ZN39_INTERNAL_1ff2e234_4_k_cu_9a6b3036_29444cuda3std3__441_GLOBAL__N__1ff2e234_4_k_cu_9a6b3036_29446ignoreE,@object
	.size		_ZN39_INTERNAL_1ff2e234_4_k_cu_9a6b3036_29444cuda3std3__441_GLOBAL__N__1ff2e234_4_k_cu_9a6b3036_29446ignoreE,(_ZN39_INTERNAL_1ff2e234_4_k_cu_9a6b3036_29444cute7productE - _ZN39_INTERNAL_1ff2e234_4_k_cu_9a6b3036_29444cuda3std3__441_GLOBAL__N__1ff2e234_4_k_cu_9a6b3036_29446ignoreE)
_ZN39_INTERNAL_1ff2e234_4_k_cu_9a6b3036_29444cuda3std3__441_GLOBAL__N__1ff2e234_4_k_cu_9a6b3036_29446ignoreE:
	.zero		1
	.type		_ZN39_INTERNAL_1ff2e234_4_k_cu_9a6b3036_29444cute7productE,@object
	.size		_ZN39_INTERNAL_1ff2e234_4_k_cu_9a6b3036_29444cute7productE,(_ZN39_INTERNAL_1ff2e234_4_k_cu_9a6b3036_29444cuda3std3__45__cpo3endE - _ZN39_INTERNAL_1ff2e234_4_k_cu_9a6b3036_29444cute7productE)
_ZN39_INTERNAL_1ff2e234_4_k_cu_9a6b3036_29444cute7productE:
	.zero		1
	.type		_ZN39_INTERNAL_1ff2e234_4_k_cu_9a6b3036_29444cuda3std3__45__cpo3endE,@object
	.size		_ZN39_INTERNAL_1ff2e234_4_k_cu_9a6b3036_29444cuda3std3__45__cpo3endE,(_ZN39_INTERNAL_1ff2e234_4_k_cu_9a6b3036_29444cuda3std3__419piecewise_constructE - _ZN39_INTERNAL_1ff2e234_4_k_cu_9a6b3036_29444cuda3std3__45__cpo3endE)
_ZN39_INTERNAL_1ff2e234_4_k_cu_9a6b3036_29444cuda3std3__45__cpo3endE:
	.zero		1
	.type		_ZN39_INTERNAL_1ff2e234_4_k_cu_9a6b3036_29444cuda3std3__419piecewise_constructE,@object
	.size		_ZN39_INTERNAL_1ff2e234_4_k_cu_9a6b3036_29444cuda3std3__419piecewise_constructE,(_ZN39_INTERNAL_1ff2e234_4_k_cu_9a6b3036_29444cuda3std3__45__cpo4cendE - _ZN39_INTERNAL_1ff2e234_4_k_cu_9a6b3036_29444cuda3std3__419piecewise_constructE)
_ZN39_INTERNAL_1ff2e234_4_k_cu_9a6b3036_29444cuda3std3__419piecewise_constructE:
	.zero		1
	.type		_ZN39_INTERNAL_1ff2e234_4_k_cu_9a6b3036_29444cuda3std3__45__cpo4cendE,@object
	.size		_ZN39_INTERNAL_1ff2e234_4_k_cu_9a6b3036_29444cuda3std3__45__cpo4cendE,(_ZN39_INTERNAL_1ff2e234_4_k_cu_9a6b3036_29444cuda3std6ranges3__45__cpo4swapE - _ZN39_INTERNAL_1ff2e234_4_k_cu_9a6b3036_29444cuda3std3__45__cpo4cendE)
_ZN39_INTERNAL_1ff2e234_4_k_cu_9a6b3036_29444cuda3std3__45__cpo4cendE:
	.zero		1
	.type		_ZN39_INTERNAL_1ff2e234_4_k_cu_9a6b3036_29444cuda3std6ranges3__45__cpo4swapE,@object
	.size		_ZN39_INTERNAL_1ff2e234_4_k_cu_9a6b3036_29444cuda3std6ranges3__45__cpo4swapE,(.L_10 - _ZN39_INTERNAL_1ff2e234_4_k_cu_9a6b3036_29444cuda3std6ranges3__45__cpo4swapE)
_ZN39_INTERNAL_1ff2e234_4_k_cu_9a6b3036_29444cuda3std6ranges3__45__cpo4swapE:
	.zero		1
.L_10:


//--------------------- .nv.constant0._ZN7cutlass13device_kernelINS_4gemm6kernel13GemmUniversalIN4cute5tupleIJiiiiEEENS1_10collective13CollectiveMmaINS1_35MainloopSm100TmaUmmaWarpSpecializedILi5ELi2ELi2ENS5_IJNS4_1CILi2EEENSA_ILi1EEESC_EEEEENS5_IJNSA_ILi256EEESF_NSA_ILi64EEEEEENS_6half_tENS5_IJlSC_lEEESI_SJ_NS4_8TiledMMAINS4_8MMA_AtomIJNS4_26SM100_MMA_F16BF16_2x1SM_SSISI_SI_fLi256ELi256ELNS4_4UMMA5MajorE0ELSO_0ELNSN_7ScaleInE0ELSP_0EEEEEENS4_6LayoutINS5_IJSC_SC_SC_EEENS5_IJNSA_ILi0EEESU_SU_EEEEENS5_IJNS4_10UnderscoreESX_SX_EEEEENS4_18SM100_TMA_2SM_LOADENS4_14ComposedLayoutINS4_7SwizzleILi3ELi4ELi3EEENS4_18smem_ptr_flag_bitsILi16EEENSS_INS5_IJNSA_ILi8EEESG_EEENS5_IJSG_SC_EEEEEEEvNS4_8identityES10_S1A_vS1B_EENS_8epilogue10collective18CollectiveEpilogueINS1D_23Sm100TmaWarpSpecializedILi4ELi2ELi64ELb1ELb0EEEJNS5_IJNSA_ILi128EEESF_SG_EEENS5_IJNSS_IS1I_SC_EENSS_ISG_SC_EEEEESI_SJ_SI_SJ_NS1D_6fusion15FusionCallbacksIS1H_NS1N_13LinCombEltActINS1D_6thread4GELUESI_fSI_fLNS_15FloatRoundStyleE2EEES1J_S1M_JEEENS4_5SM1004TMEM4LOAD26SM100_TMEM_LOAD_32dp32b64xENS4_13SM90_TMA_LOADES1A_NS4_39AutoVectorizingCopyWithAssumedAlignmentILi128EEENS4_14SM90_TMA_STOREES1A_S21_S21_EEEvvEEEEvNT_6ParamsE --------------------------
	.section	.nv.constant0._ZN7cutlass13device_kernelINS_4gemm6kernel13GemmUniversalIN4cute5tupleIJiiiiEEENS1_10collective13CollectiveMmaINS1_35MainloopSm100TmaUmmaWarpSpecializedILi5ELi2ELi2ENS5_IJNS4_1CILi2EEENSA_ILi1EEESC_EEEEENS5_IJNSA_ILi256EEESF_NSA_ILi64EEEEEENS_6half_tENS5_IJlSC_lEEESI_SJ_NS4_8TiledMMAINS4_8MMA_AtomIJNS4_26SM100_MMA_F16BF16_2x1SM_SSISI_SI_fLi256ELi256ELNS4_4UMMA5MajorE0ELSO_0ELNSN_7ScaleInE0ELSP_0EEEEEENS4_6LayoutINS5_IJSC_SC_SC_EEENS5_IJNSA_ILi0EEESU_SU_EEEEENS5_IJNS4_10UnderscoreESX_SX_EEEEENS4_18SM100_TMA_2SM_LOADENS4_14ComposedLayoutINS4_7SwizzleILi3ELi4ELi3EEENS4_18smem_ptr_flag_bitsILi16EEENSS_INS5_IJNSA_ILi8EEESG_EEENS5_IJSG_SC_EEEEEEEvNS4_8identityES10_S1A_vS1B_EENS_8epilogue10collective18CollectiveEpilogueINS1D_23Sm100TmaWarpSpecializedILi4ELi2ELi64ELb1ELb0EEEJNS5_IJNSA_ILi128EEESF_SG_EEENS5_IJNSS_IS1I_SC_EENSS_ISG_SC_EEEEESI_SJ_SI_SJ_NS1D_6fusion15FusionCallbacksIS1H_NS1N_13LinCombEltActINS1D_6thread4GELUESI_fSI_fLNS_15FloatRoundStyleE2EEES1J_S1M_JEEENS4_5SM1004TMEM4LOAD26SM100_TMEM_LOAD_32dp32b64xENS4_13SM90_TMA_LOADES1A_NS4_39AutoVectorizingCopyWithAssumedAlignmentILi128EEENS4_14SM90_TMA_STOREES1A_S21_S21_EEEvvEEEEvNT_6ParamsE,"a",@progbits
	.sectionflags	@""
	.align	4
.nv.constant0._ZN7cutlass13device_kernelINS_4gemm6kernel13GemmUniversalIN4cute5tupleIJiiiiEEENS1_10collective13CollectiveMmaINS1_35MainloopSm100TmaUmmaWarpSpecializedILi5ELi2ELi2ENS5_IJNS4_1CILi2EEENSA_ILi1EEESC_EEEEENS5_IJNSA_ILi256EEESF_NSA_ILi64EEEEEENS_6half_tENS5_IJlSC_lEEESI_SJ_NS4_8TiledMMAINS4_8MMA_AtomIJNS4_26SM100_MMA_F16BF16_2x1SM_SSISI_SI_fLi256ELi256ELNS4_4UMMA5MajorE0ELSO_0ELNSN_7ScaleInE0ELSP_0EEEEEENS4_6LayoutINS5_IJSC_SC_SC_EEENS5_IJNSA_ILi0EEESU_SU_EEEEENS5_IJNS4_10UnderscoreESX_SX_EEEEENS4_18SM100_TMA_2SM_LOADENS4_14ComposedLayoutINS4_7SwizzleILi3ELi4ELi3EEENS4_18smem_ptr_flag_bitsILi16EEENSS_INS5_IJNSA_ILi8EEESG_EEENS5_IJSG_SC_EEEEEEEvNS4_8identityES10_S1A_vS1B_EENS_8epilogue10collective18CollectiveEpilogueINS1D_23Sm100TmaWarpSpecializedILi4ELi2ELi64ELb1ELb0EEEJNS5_IJNSA_ILi128EEESF_SG_EEENS5_IJNSS_IS1I_SC_EENSS_ISG_SC_EEEEESI_SJ_SI_SJ_NS1D_6fusion15FusionCallbacksIS1H_NS1N_13LinCombEltActINS1D_6thread4GELUESI_fSI_fLNS_15FloatRoundStyleE2EEES1J_S1M_JEEENS4_5SM1004TMEM4LOAD26SM100_TMEM_LOAD_32dp32b64xENS4_13SM90_TMA_LOADES1A_NS4_39AutoVectorizingCopyWithAssumedAlignmentILi128EEENS4_14SM90_TMA_STOREES1A_S21_S21_EEEvvEEEEvNT_6ParamsE:
	.zero		2944


//--------------------- SYMBOLS --------------------------

	.type		.nv.reservedSmem.offset0,@object
	.size		.nv.reservedSmem.offset0,0x4
	.type		.nv.reservedSmem.cap,@object
	.size		.nv.reservedSmem.cap,0x4
	.type		__assertfail,@function
